//
// Generated by NVIDIA NVVM Compiler
//
// Compiler Build ID: CL-36424714
// Cuda compilation tools, release 13.0, V13.0.88
// Based on NVVM 20.0.0
//

.version 9.0
.target sm_100
.address_size 64

	// .globl	_Z15layerNormKernelPKfS0_S0_Pfif
.shared .align 4 .b8 _ZZ14blockReduceSumfE6shared[128];
// _ZZ15layerNormKernelPKfS0_S0_PfifE6s_mean has been demoted
// _ZZ15layerNormKernelPKfS0_S0_PfifE9s_var_inv has been demoted
// _ZZ13rmsNormKernelPKfS0_PfifE9s_rms_inv has been demoted
// _ZZ15batchNormKernelPKfS0_S0_PfiiifE6s_mean has been demoted
// _ZZ15batchNormKernelPKfS0_S0_PfiiifE9s_var_inv has been demoted

.visible .entry _Z15layerNormKernelPKfS0_S0_Pfif(
	.param .u64 .ptr .align 1 _Z15layerNormKernelPKfS0_S0_Pfif_param_0,
	.param .u64 .ptr .align 1 _Z15layerNormKernelPKfS0_S0_Pfif_param_1,
	.param .u64 .ptr .align 1 _Z15layerNormKernelPKfS0_S0_Pfif_param_2,
	.param .u64 .ptr .align 1 _Z15layerNormKernelPKfS0_S0_Pfif_param_3,
	.param .u32 _Z15layerNormKernelPKfS0_S0_Pfif_param_4,
	.param .f32 _Z15layerNormKernelPKfS0_S0_Pfif_param_5
)
{
	.reg .pred 	%p<32>;
	.reg .b32 	%r<62>;
	.reg .b32 	%f<80>;
	.reg .b64 	%rd<22>;
	// demoted variable
	.shared .align 4 .f32 _ZZ15layerNormKernelPKfS0_S0_PfifE6s_mean;
	// demoted variable
	.shared .align 4 .f32 _ZZ15layerNormKernelPKfS0_S0_PfifE9s_var_inv;
	ld.param.u64 	%rd9, [_Z15layerNormKernelPKfS0_S0_Pfif_param_0];
	ld.param.u64 	%rd6, [_Z15layerNormKernelPKfS0_S0_Pfif_param_1];
	ld.param.u64 	%rd7, [_Z15layerNormKernelPKfS0_S0_Pfif_param_2];
	ld.param.u64 	%rd8, [_Z15layerNormKernelPKfS0_S0_Pfif_param_3];
	ld.param.u32 	%r12, [_Z15layerNormKernelPKfS0_S0_Pfif_param_4];
	ld.param.f32 	%f18, [_Z15layerNormKernelPKfS0_S0_Pfif_param_5];
	cvta.to.global.u64 	%rd10, %rd9;
	mov.u32 	%r13, %ctaid.x;
	mul.lo.s32 	%r14, %r12, %r13;
	cvt.s64.s32 	%rd1, %r14;
	mul.wide.s32 	%rd11, %r14, 4;
	add.s64 	%rd2, %rd10, %rd11;
	mov.u32 	%r61, %tid.x;
	setp.ge.s32 	%p1, %r61, %r12;
	mov.f32 	%f75, 0f00000000;
	mov.f32 	%f76, %f75;
	@%p1 bra 	$L__BB0_3;
	mov.f32 	%f76, 0f00000000;
	mov.u32 	%r2, %ntid.x;
	mov.u32 	%r60, %r61;
	mov.f32 	%f75, %f76;
$L__BB0_2:
	mul.wide.s32 	%rd12, %r60, 4;
	add.s64 	%rd13, %rd2, %rd12;
	ld.global.f32 	%f21, [%rd13];
	add.f32 	%f75, %f75, %f21;
	fma.rn.f32 	%f76, %f21, %f21, %f76;
	add.s32 	%r60, %r60, %r2;
	setp.lt.s32 	%p2, %r60, %r12;
	@%p2 bra 	$L__BB0_2;
$L__BB0_3:
	and.b32  	%r5, %r61, 31;
	mov.b32 	%r15, %f75;
	shfl.sync.down.b32	%r16|%p3, %r15, 16, 31, -1;
	mov.b32 	%f22, %r16;
	add.f32 	%f23, %f75, %f22;
	mov.b32 	%r17, %f23;
	shfl.sync.down.b32	%r18|%p4, %r17, 8, 31, -1;
	mov.b32 	%f24, %r18;
	add.f32 	%f25, %f23, %f24;
	mov.b32 	%r19, %f25;
	shfl.sync.down.b32	%r20|%p5, %r19, 4, 31, -1;
	mov.b32 	%f26, %r20;
	add.f32 	%f27, %f25, %f26;
	mov.b32 	%r21, %f27;
	shfl.sync.down.b32	%r22|%p6, %r21, 2, 31, -1;
	mov.b32 	%f28, %r22;
	add.f32 	%f29, %f27, %f28;
	mov.b32 	%r23, %f29;
	shfl.sync.down.b32	%r24|%p7, %r23, 1, 31, -1;
	mov.b32 	%f30, %r24;
	add.f32 	%f7, %f29, %f30;
	setp.ne.s32 	%p8, %r5, 0;
	shr.u32 	%r25, %r61, 3;
	and.b32  	%r26, %r25, 124;
	mov.u32 	%r27, _ZZ14blockReduceSumfE6shared;
	add.s32 	%r6, %r27, %r26;
	@%p8 bra 	$L__BB0_5;
	st.shared.f32 	[%r6], %f7;
$L__BB0_5:
	bar.sync 	0;
	mov.u32 	%r7, %ntid.x;
	shr.u32 	%r8, %r7, 5;
	setp.ge.u32 	%p9, %r61, %r8;
	shl.b32 	%r28, %r5, 2;
	add.s32 	%r9, %r27, %r28;
	mov.f32 	%f78, 0f00000000;
	@%p9 bra 	$L__BB0_7;
	ld.shared.f32 	%f78, [%r9];
$L__BB0_7:
	setp.gt.u32 	%p10, %r61, 31;
	@%p10 bra 	$L__BB0_9;
	mov.b32 	%r30, %f78;
	shfl.sync.down.b32	%r31|%p11, %r30, 16, 31, -1;
	mov.b32 	%f32, %r31;
	add.f32 	%f33, %f78, %f32;
	mov.b32 	%r32, %f33;
	shfl.sync.down.b32	%r33|%p12, %r32, 8, 31, -1;
	mov.b32 	%f34, %r33;
	add.f32 	%f35, %f33, %f34;
	mov.b32 	%r34, %f35;
	shfl.sync.down.b32	%r35|%p13, %r34, 4, 31, -1;
	mov.b32 	%f36, %r35;
	add.f32 	%f37, %f35, %f36;
	mov.b32 	%r36, %f37;
	shfl.sync.down.b32	%r37|%p14, %r36, 2, 31, -1;
	mov.b32 	%f38, %r37;
	add.f32 	%f39, %f37, %f38;
	mov.b32 	%r38, %f39;
	shfl.sync.down.b32	%r39|%p15, %r38, 1, 31, -1;
	mov.b32 	%f40, %r39;
	add.f32 	%f78, %f39, %f40;
$L__BB0_9:
	setp.ne.s32 	%p16, %r5, 0;
	mov.b32 	%r40, %f76;
	shfl.sync.down.b32	%r41|%p17, %r40, 16, 31, -1;
	mov.b32 	%f41, %r41;
	add.f32 	%f42, %f76, %f41;
	mov.b32 	%r42, %f42;
	shfl.sync.down.b32	%r43|%p18, %r42, 8, 31, -1;
	mov.b32 	%f43, %r43;
	add.f32 	%f44, %f42, %f43;
	mov.b32 	%r44, %f44;
	shfl.sync.down.b32	%r45|%p19, %r44, 4, 31, -1;
	mov.b32 	%f45, %r45;
	add.f32 	%f46, %f44, %f45;
	mov.b32 	%r46, %f46;
	shfl.sync.down.b32	%r47|%p20, %r46, 2, 31, -1;
	mov.b32 	%f47, %r47;
	add.f32 	%f48, %f46, %f47;
	mov.b32 	%r48, %f48;
	shfl.sync.down.b32	%r49|%p21, %r48, 1, 31, -1;
	mov.b32 	%f49, %r49;
	add.f32 	%f12, %f48, %f49;
	@%p16 bra 	$L__BB0_11;
	st.shared.f32 	[%r6], %f12;
$L__BB0_11:
	setp.ge.u32 	%p22, %r61, %r8;
	bar.sync 	0;
	mov.f32 	%f79, 0f00000000;
	@%p22 bra 	$L__BB0_13;
	ld.shared.f32 	%f79, [%r9];
$L__BB0_13:
	setp.gt.u32 	%p23, %r61, 31;
	@%p23 bra 	$L__BB0_16;
	mov.b32 	%r50, %f79;
	shfl.sync.down.b32	%r51|%p24, %r50, 16, 31, -1;
	mov.b32 	%f51, %r51;
	add.f32 	%f52, %f79, %f51;
	mov.b32 	%r52, %f52;
	shfl.sync.down.b32	%r53|%p25, %r52, 8, 31, -1;
	mov.b32 	%f53, %r53;
	add.f32 	%f54, %f52, %f53;
	mov.b32 	%r54, %f54;
	shfl.sync.down.b32	%r55|%p26, %r54, 4, 31, -1;
	mov.b32 	%f55, %r55;
	add.f32 	%f56, %f54, %f55;
	mov.b32 	%r56, %f56;
	shfl.sync.down.b32	%r57|%p27, %r56, 2, 31, -1;
	mov.b32 	%f57, %r57;
	add.f32 	%f58, %f56, %f57;
	mov.b32 	%r58, %f58;
	shfl.sync.down.b32	%r59|%p28, %r58, 1, 31, -1;
	mov.b32 	%f59, %r59;
	add.f32 	%f15, %f58, %f59;
	setp.ne.s32 	%p29, %r61, 0;
	@%p29 bra 	$L__BB0_16;
	cvt.rn.f32.s32 	%f60, %r12;
	div.rn.f32 	%f61, %f78, %f60;
	div.rn.f32 	%f62, %f15, %f60;
	mul.f32 	%f63, %f61, %f61;
	sub.f32 	%f64, %f62, %f63;
	st.shared.f32 	[_ZZ15layerNormKernelPKfS0_S0_PfifE6s_mean], %f61;
	add.f32 	%f65, %f18, %f64;
	rsqrt.approx.f32 	%f66, %f65;
	st.shared.f32 	[_ZZ15layerNormKernelPKfS0_S0_PfifE9s_var_inv], %f66;
$L__BB0_16:
	setp.ge.s32 	%p30, %r61, %r12;
	bar.sync 	0;
	@%p30 bra 	$L__BB0_19;
	ld.shared.f32 	%f16, [_ZZ15layerNormKernelPKfS0_S0_PfifE6s_mean];
	ld.shared.f32 	%f17, [_ZZ15layerNormKernelPKfS0_S0_PfifE9s_var_inv];
	cvta.to.global.u64 	%rd3, %rd6;
	cvta.to.global.u64 	%rd4, %rd7;
	cvta.to.global.u64 	%rd5, %rd8;
$L__BB0_18:
	cvt.s64.s32 	%rd14, %r61;
	mul.wide.s32 	%rd15, %r61, 4;
	add.s64 	%rd16, %rd2, %rd15;
	ld.global.f32 	%f67, [%rd16];
	sub.f32 	%f68, %f67, %f16;
	mul.f32 	%f69, %f68, %f17;
	add.s64 	%rd17, %rd3, %rd15;
	ld.global.f32 	%f70, [%rd17];
	add.s64 	%rd18, %rd4, %rd15;
	ld.global.f32 	%f71, [%rd18];
	fma.rn.f32 	%f72, %f69, %f70, %f71;
	add.s64 	%rd19, %rd14, %rd1;
	shl.b64 	%rd20, %rd19, 2;
	add.s64 	%rd21, %rd5, %rd20;
	st.global.f32 	[%rd21], %f72;
	add.s32 	%r61, %r61, %r7;
	setp.lt.s32 	%p31, %r61, %r12;
	@%p31 bra 	$L__BB0_18;
$L__BB0_19:
	ret;

}
	// .globl	_Z13rmsNormKernelPKfS0_Pfif
.visible .entry _Z13rmsNormKernelPKfS0_Pfif(
	.param .u64 .ptr .align 1 _Z13rmsNormKernelPKfS0_Pfif_param_0,
	.param .u64 .ptr .align 1 _Z13rmsNormKernelPKfS0_Pfif_param_1,
	.param .u64 .ptr .align 1 _Z13rmsNormKernelPKfS0_Pfif_param_2,
	.param .u32 _Z13rmsNormKernelPKfS0_Pfif_param_3,
	.param .f32 _Z13rmsNormKernelPKfS0_Pfif_param_4
)
{
	.reg .pred 	%p<19>;
	.reg .b32 	%r<41>;
	.reg .b32 	%f<43>;
	.reg .b64 	%rd<19>;
	// demoted variable
	.shared .align 4 .f32 _ZZ13rmsNormKernelPKfS0_PfifE9s_rms_inv;
	ld.param.u64 	%rd7, [_Z13rmsNormKernelPKfS0_Pfif_param_0];
	ld.param.u64 	%rd5, [_Z13rmsNormKernelPKfS0_Pfif_param_1];
	ld.param.u64 	%rd6, [_Z13rmsNormKernelPKfS0_Pfif_param_2];
	ld.param.u32 	%r9, [_Z13rmsNormKernelPKfS0_Pfif_param_3];
	ld.param.f32 	%f9, [_Z13rmsNormKernelPKfS0_Pfif_param_4];
	cvta.to.global.u64 	%rd8, %rd7;
	mov.u32 	%r10, %ctaid.x;
	mul.lo.s32 	%r11, %r9, %r10;
	cvt.s64.s32 	%rd1, %r11;
	mul.wide.s32 	%rd9, %r11, 4;
	add.s64 	%rd2, %rd8, %rd9;
	mov.u32 	%r40, %tid.x;
	setp.ge.s32 	%p1, %r40, %r9;
	mov.f32 	%f41, 0f00000000;
	@%p1 bra 	$L__BB1_3;
	mov.f32 	%f41, 0f00000000;
	mov.u32 	%r2, %ntid.x;
	mov.u32 	%r39, %r40;
$L__BB1_2:
	mul.wide.s32 	%rd10, %r39, 4;
	add.s64 	%rd11, %rd2, %rd10;
	ld.global.f32 	%f12, [%rd11];
	fma.rn.f32 	%f41, %f12, %f12, %f41;
	add.s32 	%r39, %r39, %r2;
	setp.lt.s32 	%p2, %r39, %r9;
	@%p2 bra 	$L__BB1_2;
$L__BB1_3:
	and.b32  	%r5, %r40, 31;
	mov.b32 	%r12, %f41;
	shfl.sync.down.b32	%r13|%p3, %r12, 16, 31, -1;
	mov.b32 	%f13, %r13;
	add.f32 	%f14, %f41, %f13;
	mov.b32 	%r14, %f14;
	shfl.sync.down.b32	%r15|%p4, %r14, 8, 31, -1;
	mov.b32 	%f15, %r15;
	add.f32 	%f16, %f14, %f15;
	mov.b32 	%r16, %f16;
	shfl.sync.down.b32	%r17|%p5, %r16, 4, 31, -1;
	mov.b32 	%f17, %r17;
	add.f32 	%f18, %f16, %f17;
	mov.b32 	%r18, %f18;
	shfl.sync.down.b32	%r19|%p6, %r18, 2, 31, -1;
	mov.b32 	%f19, %r19;
	add.f32 	%f20, %f18, %f19;
	mov.b32 	%r20, %f20;
	shfl.sync.down.b32	%r21|%p7, %r20, 1, 31, -1;
	mov.b32 	%f21, %r21;
	add.f32 	%f4, %f20, %f21;
	setp.ne.s32 	%p8, %r5, 0;
	@%p8 bra 	$L__BB1_5;
	shr.u32 	%r22, %r40, 3;
	mov.u32 	%r23, _ZZ14blockReduceSumfE6shared;
	add.s32 	%r24, %r23, %r22;
	st.shared.f32 	[%r24], %f4;
$L__BB1_5:
	bar.sync 	0;
	mov.u32 	%r6, %ntid.x;
	shr.u32 	%r25, %r6, 5;
	setp.ge.u32 	%p9, %r40, %r25;
	mov.f32 	%f42, 0f00000000;
	@%p9 bra 	$L__BB1_7;
	shl.b32 	%r26, %r5, 2;
	mov.u32 	%r27, _ZZ14blockReduceSumfE6shared;
	add.s32 	%r28, %r27, %r26;
	ld.shared.f32 	%f42, [%r28];
$L__BB1_7:
	setp.gt.u32 	%p10, %r40, 31;
	@%p10 bra 	$L__BB1_10;
	mov.b32 	%r29, %f42;
	shfl.sync.down.b32	%r30|%p11, %r29, 16, 31, -1;
	mov.b32 	%f23, %r30;
	add.f32 	%f24, %f42, %f23;
	mov.b32 	%r31, %f24;
	shfl.sync.down.b32	%r32|%p12, %r31, 8, 31, -1;
	mov.b32 	%f25, %r32;
	add.f32 	%f26, %f24, %f25;
	mov.b32 	%r33, %f26;
	shfl.sync.down.b32	%r34|%p13, %r33, 4, 31, -1;
	mov.b32 	%f27, %r34;
	add.f32 	%f28, %f26, %f27;
	mov.b32 	%r35, %f28;
	shfl.sync.down.b32	%r36|%p14, %r35, 2, 31, -1;
	mov.b32 	%f29, %r36;
	add.f32 	%f30, %f28, %f29;
	mov.b32 	%r37, %f30;
	shfl.sync.down.b32	%r38|%p15, %r37, 1, 31, -1;
	mov.b32 	%f31, %r38;
	add.f32 	%f7, %f30, %f31;
	setp.ne.s32 	%p16, %r40, 0;
	@%p16 bra 	$L__BB1_10;
	cvt.rn.f32.s32 	%f32, %r9;
	div.rn.f32 	%f33, %f7, %f32;
	add.f32 	%f34, %f9, %f33;
	rsqrt.approx.f32 	%f35, %f34;
	st.shared.f32 	[_ZZ13rmsNormKernelPKfS0_PfifE9s_rms_inv], %f35;
$L__BB1_10:
	setp.ge.s32 	%p17, %r40, %r9;
	bar.sync 	0;
	@%p17 bra 	$L__BB1_13;
	ld.shared.f32 	%f8, [_ZZ13rmsNormKernelPKfS0_PfifE9s_rms_inv];
	cvta.to.global.u64 	%rd3, %rd5;
	cvta.to.global.u64 	%rd4, %rd6;
$L__BB1_12:
	cvt.s64.s32 	%rd12, %r40;
	mul.wide.s32 	%rd13, %r40, 4;
	add.s64 	%rd14, %rd2, %rd13;
	ld.global.f32 	%f36, [%rd14];
	mul.f32 	%f37, %f36, %f8;
	add.s64 	%rd15, %rd3, %rd13;
	ld.global.f32 	%f38, [%rd15];
	mul.f32 	%f39, %f37, %f38;
	add.s64 	%rd16, %rd12, %rd1;
	shl.b64 	%rd17, %rd16, 2;
	add.s64 	%rd18, %rd4, %rd17;
	st.global.f32 	[%rd18], %f39;
	add.s32 	%r40, %r40, %r6;
	setp.lt.s32 	%p18, %r40, %r9;
	@%p18 bra 	$L__BB1_12;
$L__BB1_13:
	ret;

}
	// .globl	_Z15batchNormKernelPKfS0_S0_Pfiiif
.visible .entry _Z15batchNormKernelPKfS0_S0_Pfiiif(
	.param .u64 .ptr .align 1 _Z15batchNormKernelPKfS0_S0_Pfiiif_param_0,
	.param .u64 .ptr .align 1 _Z15batchNormKernelPKfS0_S0_Pfiiif_param_1,
	.param .u64 .ptr .align 1 _Z15batchNormKernelPKfS0_S0_Pfiiif_param_2,
	.param .u64 .ptr .align 1 _Z15batchNormKernelPKfS0_S0_Pfiiif_param_3,
	.param .u32 _Z15batchNormKernelPKfS0_S0_Pfiiif_param_4,
	.param .u32 _Z15batchNormKernelPKfS0_S0_Pfiiif_param_5,
	.param .u32 _Z15batchNormKernelPKfS0_S0_Pfiiif_param_6,
	.param .f32 _Z15batchNormKernelPKfS0_S0_Pfiiif_param_7
)
{
	.reg .pred 	%p<32>;
	.reg .b32 	%r<74>;
	.reg .b32 	%f<80>;
	.reg .b64 	%rd<17>;
	// demoted variable
	.shared .align 4 .f32 _ZZ15batchNormKernelPKfS0_S0_PfiiifE6s_mean;
	// demoted variable
	.shared .align 4 .f32 _ZZ15batchNormKernelPKfS0_S0_PfiiifE9s_var_inv;
	ld.param.u64 	%rd8, [_Z15batchNormKernelPKfS0_S0_Pfiiif_param_0];
	ld.param.u64 	%rd5, [_Z15batchNormKernelPKfS0_S0_Pfiiif_param_1];
	ld.param.u64 	%rd6, [_Z15batchNormKernelPKfS0_S0_Pfiiif_param_2];
	ld.param.u64 	%rd7, [_Z15batchNormKernelPKfS0_S0_Pfiiif_param_3];
	ld.param.u32 	%r16, [_Z15batchNormKernelPKfS0_S0_Pfiiif_param_4];
	ld.param.u32 	%r14, [_Z15batchNormKernelPKfS0_S0_Pfiiif_param_5];
	ld.param.u32 	%r15, [_Z15batchNormKernelPKfS0_S0_Pfiiif_param_6];
	ld.param.f32 	%f18, [_Z15batchNormKernelPKfS0_S0_Pfiiif_param_7];
	cvta.to.global.u64 	%rd1, %rd8;
	mov.u32 	%r1, %ctaid.x;
	mul.lo.s32 	%r2, %r15, %r16;
	mov.u32 	%r73, %tid.x;
	setp.ge.s32 	%p1, %r73, %r2;
	mov.f32 	%f75, 0f00000000;
	mov.f32 	%f76, %f75;
	@%p1 bra 	$L__BB2_3;
	mov.f32 	%f76, 0f00000000;
	mov.u32 	%r4, %ntid.x;
	mov.u32 	%r72, %r73;
	mov.f32 	%f75, %f76;
$L__BB2_2:
	div.s32 	%r17, %r72, %r15;
	mul.lo.s32 	%r18, %r17, %r15;
	sub.s32 	%r19, %r72, %r18;
	mad.lo.s32 	%r20, %r17, %r14, %r1;
	mad.lo.s32 	%r21, %r20, %r15, %r19;
	mul.wide.s32 	%rd9, %r21, 4;
	add.s64 	%rd10, %rd1, %rd9;
	ld.global.f32 	%f21, [%rd10];
	add.f32 	%f75, %f75, %f21;
	fma.rn.f32 	%f76, %f21, %f21, %f76;
	add.s32 	%r72, %r72, %r4;
	setp.lt.s32 	%p2, %r72, %r2;
	@%p2 bra 	$L__BB2_2;
$L__BB2_3:
	and.b32  	%r7, %r73, 31;
	mov.b32 	%r22, %f75;
	shfl.sync.down.b32	%r23|%p3, %r22, 16, 31, -1;
	mov.b32 	%f22, %r23;
	add.f32 	%f23, %f75, %f22;
	mov.b32 	%r24, %f23;
	shfl.sync.down.b32	%r25|%p4, %r24, 8, 31, -1;
	mov.b32 	%f24, %r25;
	add.f32 	%f25, %f23, %f24;
	mov.b32 	%r26, %f25;
	shfl.sync.down.b32	%r27|%p5, %r26, 4, 31, -1;
	mov.b32 	%f26, %r27;
	add.f32 	%f27, %f25, %f26;
	mov.b32 	%r28, %f27;
	shfl.sync.down.b32	%r29|%p6, %r28, 2, 31, -1;
	mov.b32 	%f28, %r29;
	add.f32 	%f29, %f27, %f28;
	mov.b32 	%r30, %f29;
	shfl.sync.down.b32	%r31|%p7, %r30, 1, 31, -1;
	mov.b32 	%f30, %r31;
	add.f32 	%f7, %f29, %f30;
	setp.ne.s32 	%p8, %r7, 0;
	shr.u32 	%r32, %r73, 3;
	and.b32  	%r33, %r32, 124;
	mov.u32 	%r34, _ZZ14blockReduceSumfE6shared;
	add.s32 	%r8, %r34, %r33;
	@%p8 bra 	$L__BB2_5;
	st.shared.f32 	[%r8], %f7;
$L__BB2_5:
	bar.sync 	0;
	mov.u32 	%r9, %ntid.x;
	shr.u32 	%r10, %r9, 5;
	setp.ge.u32 	%p9, %r73, %r10;
	shl.b32 	%r35, %r7, 2;
	add.s32 	%r11, %r34, %r35;
	mov.f32 	%f78, 0f00000000;
	@%p9 bra 	$L__BB2_7;
	ld.shared.f32 	%f78, [%r11];
$L__BB2_7:
	setp.gt.u32 	%p10, %r73, 31;
	@%p10 bra 	$L__BB2_9;
	mov.b32 	%r37, %f78;
	shfl.sync.down.b32	%r38|%p11, %r37, 16, 31, -1;
	mov.b32 	%f32, %r38;
	add.f32 	%f33, %f78, %f32;
	mov.b32 	%r39, %f33;
	shfl.sync.down.b32	%r40|%p12, %r39, 8, 31, -1;
	mov.b32 	%f34, %r40;
	add.f32 	%f35, %f33, %f34;
	mov.b32 	%r41, %f35;
	shfl.sync.down.b32	%r42|%p13, %r41, 4, 31, -1;
	mov.b32 	%f36, %r42;
	add.f32 	%f37, %f35, %f36;
	mov.b32 	%r43, %f37;
	shfl.sync.down.b32	%r44|%p14, %r43, 2, 31, -1;
	mov.b32 	%f38, %r44;
	add.f32 	%f39, %f37, %f38;
	mov.b32 	%r45, %f39;
	shfl.sync.down.b32	%r46|%p15, %r45, 1, 31, -1;
	mov.b32 	%f40, %r46;
	add.f32 	%f78, %f39, %f40;
$L__BB2_9:
	setp.ne.s32 	%p16, %r7, 0;
	mov.b32 	%r47, %f76;
	shfl.sync.down.b32	%r48|%p17, %r47, 16, 31, -1;
	mov.b32 	%f41, %r48;
	add.f32 	%f42, %f76, %f41;
	mov.b32 	%r49, %f42;
	shfl.sync.down.b32	%r50|%p18, %r49, 8, 31, -1;
	mov.b32 	%f43, %r50;
	add.f32 	%f44, %f42, %f43;
	mov.b32 	%r51, %f44;
	shfl.sync.down.b32	%r52|%p19, %r51, 4, 31, -1;
	mov.b32 	%f45, %r52;
	add.f32 	%f46, %f44, %f45;
	mov.b32 	%r53, %f46;
	shfl.sync.down.b32	%r54|%p20, %r53, 2, 31, -1;
	mov.b32 	%f47, %r54;
	add.f32 	%f48, %f46, %f47;
	mov.b32 	%r55, %f48;
	shfl.sync.down.b32	%r56|%p21, %r55, 1, 31, -1;
	mov.b32 	%f49, %r56;
	add.f32 	%f12, %f48, %f49;
	@%p16 bra 	$L__BB2_11;
	st.shared.f32 	[%r8], %f12;
$L__BB2_11:
	setp.ge.u32 	%p22, %r73, %r10;
	bar.sync 	0;
	mov.f32 	%f79, 0f00000000;
	@%p22 bra 	$L__BB2_13;
	ld.shared.f32 	%f79, [%r11];
$L__BB2_13:
	setp.gt.u32 	%p23, %r73, 31;
	@%p23 bra 	$L__BB2_16;
	mov.b32 	%r57, %f79;
	shfl.sync.down.b32	%r58|%p24, %r57, 16, 31, -1;
	mov.b32 	%f51, %r58;
	add.f32 	%f52, %f79, %f51;
	mov.b32 	%r59, %f52;
	shfl.sync.down.b32	%r60|%p25, %r59, 8, 31, -1;
	mov.b32 	%f53, %r60;
	add.f32 	%f54, %f52, %f53;
	mov.b32 	%r61, %f54;
	shfl.sync.down.b32	%r62|%p26, %r61, 4, 31, -1;
	mov.b32 	%f55, %r62;
	add.f32 	%f56, %f54, %f55;
	mov.b32 	%r63, %f56;
	shfl.sync.down.b32	%r64|%p27, %r63, 2, 31, -1;
	mov.b32 	%f57, %r64;
	add.f32 	%f58, %f56, %f57;
	mov.b32 	%r65, %f58;
	shfl.sync.down.b32	%r66|%p28, %r65, 1, 31, -1;
	mov.b32 	%f59, %r66;
	add.f32 	%f15, %f58, %f59;
	setp.ne.s32 	%p29, %r73, 0;
	@%p29 bra 	$L__BB2_16;
	cvt.rn.f32.s32 	%f60, %r2;
	div.rn.f32 	%f61, %f78, %f60;
	div.rn.f32 	%f62, %f15, %f60;
	mul.f32 	%f63, %f61, %f61;
	sub.f32 	%f64, %f62, %f63;
	st.shared.f32 	[_ZZ15batchNormKernelPKfS0_S0_PfiiifE6s_mean], %f61;
	add.f32 	%f65, %f18, %f64;
	rsqrt.approx.f32 	%f66, %f65;
	st.shared.f32 	[_ZZ15batchNormKernelPKfS0_S0_PfiiifE9s_var_inv], %f66;
$L__BB2_16:
	setp.ge.s32 	%p30, %r73, %r2;
	bar.sync 	0;
	@%p30 bra 	$L__BB2_19;
	ld.shared.f32 	%f16, [_ZZ15batchNormKernelPKfS0_S0_PfiiifE6s_mean];
	ld.shared.f32 	%f17, [_ZZ15batchNormKernelPKfS0_S0_PfiiifE9s_var_inv];
	cvta.to.global.u64 	%rd11, %rd5;
	mul.wide.u32 	%rd12, %r1, 4;
	add.s64 	%rd2, %rd11, %rd12;
	cvta.to.global.u64 	%rd13, %rd6;
	add.s64 	%rd3, %rd13, %rd12;
	cvta.to.global.u64 	%rd4, %rd7;
$L__BB2_18:
	div.s32 	%r67, %r73, %r15;
	mul.lo.s32 	%r68, %r67, %r15;
	sub.s32 	%r69, %r73, %r68;
	mad.lo.s32 	%r70, %r67, %r14, %r1;
	mad.lo.s32 	%r71, %r70, %r15, %r69;
	mul.wide.s32 	%rd14, %r71, 4;
	add.s64 	%rd15, %rd1, %rd14;
	ld.global.f32 	%f67, [%rd15];
	sub.f32 	%f68, %f67, %f16;
	mul.f32 	%f69, %f68, %f17;
	ld.global.f32 	%f70, [%rd2];
	ld.global.f32 	%f71, [%rd3];
	fma.rn.f32 	%f72, %f69, %f70, %f71;
	add.s64 	%rd16, %rd4, %rd14;
	st.global.f32 	[%rd16], %f72;
	add.s32 	%r73, %r73, %r9;
	setp.lt.s32 	%p31, %r73, %r2;
	@%p31 bra 	$L__BB2_18;
$L__BB2_19:
	ret;

}


// ===== COMPILED SASS (sm_100) =====

	.target	sm_100

	.elftype	@"ET_EXEC"


//--------------------- .note.nv.tkinfo           --------------------------
	.section	.note.nv.tkinfo,"",@"SHT_NOTE"
	.sectionflags	@"SHF_NOTE_NV_TKINFO"
	.tkinfo
        /*0018*/ 	.word	0x00000002
        /*0030*/ 	.string	""
        /*0030*/ 	.string	"ptxas"
        /*0030*/ 	.string	"Cuda compilation tools, release 13.0, V13.0.88"
        /*0030*/ 	.string	"Build cuda_13.0.r13.0/compiler.36424714_0"
        /*0030*/ 	.string	"-arch sm_100 -m 64 "



//--------------------- .note.nv.cuinfo           --------------------------
	.section	.note.nv.cuinfo,"",@"SHT_NOTE"
	.sectionflags	@"SHF_NOTE_NV_CUINFO"
        /*0018*/ 	.short	0x0002
        /*001a*/ 	.short	0x0064
        /*001c*/ 	.short	0x0082
	.zero		2


//--------------------- .nv.info                  --------------------------
	.section	.nv.info,"",@"SHT_CUDA_INFO"
	.align	4


	//----- nvinfo : EIATTR_REGCOUNT
	.align		4
        /*0000*/ 	.byte	0x04, 0x2f
        /*0002*/ 	.short	(.L_1 - .L_0)
	.align		4
.L_0:
        /*0004*/ 	.word	index@(_Z15layerNormKernelPKfS0_S0_Pfif)
        /*0008*/ 	.word	0x00000019


	//----- nvinfo : EIATTR_FRAME_SIZE
	.align		4
.L_1:
        /*000c*/ 	.byte	0x04, 0x11
        /*000e*/ 	.short	(.L_3 - .L_2)
	.align		4
.L_2:
        /*0010*/ 	.word	index@($__internal_2_$__cuda_sm3x_div_rn_noftz_f32_slowpath)
        /*0014*/ 	.word	0x00000000


	//----- nvinfo : EIATTR_FRAME_SIZE
	.align		4
.L_3:
        /*0018*/ 	.byte	0x04, 0x11
        /*001a*/ 	.short	(.L_5 - .L_4)
	.align		4
.L_4:
        /*001c*/ 	.word	index@(_Z15layerNormKernelPKfS0_S0_Pfif)
        /*0020*/ 	.word	0x00000000


	//----- nvinfo : EIATTR_REGCOUNT
	.align		4
.L_5:
        /*0024*/ 	.byte	0x04, 0x2f
        /*0026*/ 	.short	(.L_7 - .L_6)
	.align		4
.L_6:
        /*0028*/ 	.word	index@(_Z13rmsNormKernelPKfS0_Pfif)
        /*002c*/ 	.word	0x00000014


	//----- nvinfo : EIATTR_FRAME_SIZE
	.align		4
.L_7:
        /*0030*/ 	.byte	0x04, 0x11
        /*0032*/ 	.short	(.L_9 - .L_8)
	.align		4
.L_8:
        /*0034*/ 	.word	index@($__internal_1_$__cuda_sm3x_div_rn_noftz_f32_slowpath)
        /*0038*/ 	.word	0x00000000


	//----- nvinfo : EIATTR_FRAME_SIZE
	.align		4
.L_9:
        /*003c*/ 	.byte	0x04, 0x11
        /*003e*/ 	.short	(.L_11 - .L_10)
	.align		4
.L_10:
        /*0040*/ 	.word	index@(_Z13rmsNormKernelPKfS0_Pfif)
        /*0044*/ 	.word	0x00000000


	//----- nvinfo : EIATTR_REGCOUNT
	.align		4
.L_11:
        /*0048*/ 	.byte	0x04, 0x2f
        /*004a*/ 	.short	(.L_13 - .L_12)
	.align		4
.L_12:
        /*004c*/ 	.word	index@(_Z15batchNormKernelPKfS0_S0_Pfiiif)
        /*0050*/ 	.word	0x0000001c


	//----- nvinfo : EIATTR_FRAME_SIZE
	.align		4
.L_13:
        /*0054*/ 	.byte	0x04, 0x11
        /*0056*/ 	.short	(.L_15 - .L_14)
	.align		4
.L_14:
        /*0058*/ 	.word	index@($__internal_0_$__cuda_sm3x_div_rn_noftz_f32_slowpath)
        /*005c*/ 	.word	0x00000000


	//----- nvinfo : EIATTR_FRAME_SIZE
	.align		4
.L_15:
        /*0060*/ 	.byte	0x04, 0x11
        /*0062*/ 	.short	(.L_17 - .L_16)
	.align		4
.L_16:
        /*0064*/ 	.word	index@(_Z15batchNormKernelPKfS0_S0_Pfiiif)
        /*0068*/ 	.word	0x00000000


	//----- nvinfo : EIATTR_MIN_STACK_SIZE
	.align		4
.L_17:
        /*006c*/ 	.byte	0x04, 0x12
        /*006e*/ 	.short	(.L_19 - .L_18)
	.align		4
.L_18:
        /*0070*/ 	.word	index@(_Z15batchNormKernelPKfS0_S0_Pfiiif)
        /*0074*/ 	.word	0x00000000


	//----- nvinfo : EIATTR_MIN_STACK_SIZE
	.align		4
.L_19:
        /*0078*/ 	.byte	0x04, 0x12
        /*007a*/ 	.short	(.L_21 - .L_20)
	.align		4
.L_20:
        /*007c*/ 	.word	index@(_Z13rmsNormKernelPKfS0_Pfif)
        /*0080*/ 	.word	0x00000000


	//----- nvinfo : EIATTR_MIN_STACK_SIZE
	.align		4
.L_21:
        /*0084*/ 	.byte	0x04, 0x12
        /*0086*/ 	.short	(.L_23 - .L_22)
	.align		4
.L_22:
        /*0088*/ 	.word	index@(_Z15layerNormKernelPKfS0_S0_Pfif)
        /*008c*/ 	.word	0x00000000
.L_23:


//--------------------- .nv.compat                --------------------------
	.section	.nv.compat,"",@"SHT_CUDA_COMPAT_INFO"
	.align	4
        /*0000*/ 	.byte	0x02, 0x09, 0x00, 0x00, 0x02, 0x02, 0x01, 0x00, 0x02, 0x05, 0x05, 0x00, 0x03, 0x07, 0x01, 0x01
        /*0010*/ 	.byte	0x02, 0x03, 0x00, 0x00, 0x02, 0x06, 0x01, 0x00, 0x04, 0x0b, 0x08, 0x00, 0x01, 0x00, 0x00, 0x00
        /*0020*/ 	.byte	0x00, 0x00, 0x00, 0x00


//--------------------- .nv.info._Z15batchNormKernelPKfS0_S0_Pfiiif --------------------------
	.section	.nv.info._Z15batchNormKernelPKfS0_S0_Pfiiif,"",@"SHT_CUDA_INFO"
	.sectionflags	@""
	.align	4


	//----- nvinfo : EIATTR_CUDA_API_VERSION
	.align		4
        /*0000*/ 	.byte	0x04, 0x37
        /*0002*/ 	.short	(.L_25 - .L_24)
.L_24:
        /*0004*/ 	.word	0x00000082


	//----- nvinfo : EIATTR_KPARAM_INFO
	.align		4
.L_25:
        /*0008*/ 	.byte	0x04, 0x17
        /*000a*/ 	.short	(.L_27 - .L_26)
.L_26:
        /*000c*/ 	.word	0x00000000
        /*0010*/ 	.short	0x0007
        /*0012*/ 	.short	0x002c
        /*0014*/ 	.byte	0x00, 0xf0, 0x11, 0x00


	//----- nvinfo : EIATTR_KPARAM_INFO
	.align		4
.L_27:
        /*0018*/ 	.byte	0x04, 0x17
        /*001a*/ 	.short	(.L_29 - .L_28)
.L_28:
        /*001c*/ 	.word	0x00000000
        /*0020*/ 	.short	0x0006
        /*0022*/ 	.short	0x0028
        /*0024*/ 	.byte	0x00, 0xf0, 0x11, 0x00


	//----- nvinfo : EIATTR_KPARAM_INFO
	.align		4
.L_29:
        /*0028*/ 	.byte	0x04, 0x17
        /*002a*/ 	.short	(.L_31 - .L_30)
.L_30:
        /*002c*/ 	.word	0x00000000
        /*0030*/ 	.short	0x0005
        /*0032*/ 	.short	0x0024
        /*0034*/ 	.byte	0x00, 0xf0, 0x11, 0x00


	//----- nvinfo : EIATTR_KPARAM_INFO
	.align		4
.L_31:
        /*0038*/ 	.byte	0x04, 0x17
        /*003a*/ 	.short	(.L_33 - .L_32)
.L_32:
        /*003c*/ 	.word	0x00000000
        /*0040*/ 	.short	0x0004
        /*0042*/ 	.short	0x0020
        /*0044*/ 	.byte	0x00, 0xf0, 0x11, 0x00


	//----- nvinfo : EIATTR_KPARAM_INFO
	.align		4
.L_33:
        /*0048*/ 	.byte	0x04, 0x17
        /*004a*/ 	.short	(.L_35 - .L_34)
.L_34:
        /*004c*/ 	.word	0x00000000
        /*0050*/ 	.short	0x0003
        /*0052*/ 	.short	0x0018
        /*0054*/ 	.byte	0x00, 0xf5, 0x21, 0x00


	//----- nvinfo : EIATTR_KPARAM_INFO
	.align		4
.L_35:
        /*0058*/ 	.byte	0x04, 0x17
        /*005a*/ 	.short	(.L_37 - .L_36)
.L_36:
        /*005c*/ 	.word	0x00000000
        /*0060*/ 	.short	0x0002
        /*0062*/ 	.short	0x0010
        /*0064*/ 	.byte	0x00, 0xf5, 0x21, 0x00


	//----- nvinfo : EIATTR_KPARAM_INFO
	.align		4
.L_37:
        /*0068*/ 	.byte	0x04, 0x17
        /*006a*/ 	.short	(.L_39 - .L_38)
.L_38:
        /*006c*/ 	.word	0x00000000
        /*0070*/ 	.short	0x0001
        /*0072*/ 	.short	0x0008
        /*0074*/ 	.byte	0x00, 0xf5, 0x21, 0x00


	//----- nvinfo : EIATTR_KPARAM_INFO
	.align		4
.L_39:
        /*0078*/ 	.byte	0x04, 0x17
        /*007a*/ 	.short	(.L_41 - .L_40)
.L_40:
        /*007c*/ 	.word	0x00000000
        /*0080*/ 	.short	0x0000
        /*0082*/ 	.short	0x0000
        /*0084*/ 	.byte	0x00, 0xf5, 0x21, 0x00


	//----- nvinfo : EIATTR_SPARSE_MMA_MASK
	.align		4
.L_41:
        /*0088*/ 	.byte	0x03, 0x50
        /*008a*/ 	.short	0x0000


	//----- nvinfo : EIATTR_MAXREG_COUNT
	.align		4
        /*008c*/ 	.byte	0x03, 0x1b
        /*008e*/ 	.short	0x00ff


	//----- nvinfo : EIATTR_NUM_BARRIERS
	.align		4
        /*0090*/ 	.byte	0x02, 0x4c
        /*0092*/ 	.byte	0x01
	.zero		1


	//----- nvinfo : EIATTR_MERCURY_ISA_VERSION
	.align		4
        /*0094*/ 	.byte	0x03, 0x5f
        /*0096*/ 	.short	0x0101


	//----- nvinfo : EIATTR_COOP_GROUP_MASK_REGIDS
	.align		4
        /*0098*/ 	.byte	0x04, 0x29
        /*009a*/ 	.short	(.L_43 - .L_42)


	//   ....[0]....
.L_42:
        /*009c*/ 	.word	0xffffffff


	//   ....[1]....
        /*00a0*/ 	.word	0xffffffff


	//   ....[2]....
        /*00a4*/ 	.word	0xffffffff


	//   ....[3]....
        /*00a8*/ 	.word	0xffffffff


	//   ....[4]....
        /*00ac*/ 	.word	0xffffffff


	//   ....[5]....
        /*00b0*/ 	.word	0xffffffff


	//   ....[6]....
        /*00b4*/ 	.word	0xffffffff


	//   ....[7]....
        /*00b8*/ 	.word	0xffffffff


	//   ....[8]....
        /*00bc*/ 	.word	0xffffffff


	//   ....[9]....
        /*00c0*/ 	.word	0xffffffff


	//   ....[10]....
        /*00c4*/ 	.word	0xffffffff


	//   ....[11]....
        /*00c8*/ 	.word	0xffffffff


	//   ....[12]....
        /*00cc*/ 	.word	0xffffffff


	//   ....[13]....
        /*00d0*/ 	.word	0xffffffff


	//   ....[14]....
        /*00d4*/ 	.word	0xffffffff


	//   ....[15]....
        /*00d8*/ 	.word	0xffffffff


	//   ....[16]....
        /*00dc*/ 	.word	0xffffffff


	//   ....[17]....
        /*00e0*/ 	.word	0xffffffff


	//   ....[18]....
        /*00e4*/ 	.word	0xffffffff


	//   ....[19]....
        /*00e8*/ 	.word	0xffffffff


	//   ....[20]....
        /*00ec*/ 	.word	0x05000011


	//   ....[21]....
        /*00f0*/ 	.word	0x05000011


	//   ....[22]....
        /*00f4*/ 	.word	0x05000011


	//   ....[23]....
        /*00f8*/ 	.word	0x05000011


	//   ....[24]....
        /*00fc*/ 	.word	0x05000011


	//   ....[25]....
        /*0100*/ 	.word	0x05000011


	//   ....[26]....
        /*0104*/ 	.word	0x05000011


	//   ....[27]....
        /*0108*/ 	.word	0x05000011


	//   ....[28]....
        /*010c*/ 	.word	0x05000011


	//   ....[29]....
        /*0110*/ 	.word	0x05000011


	//   ....[30]....
        /*0114*/ 	.word	0x05000011


	//   ....[31]....
        /*0118*/ 	.word	0x05000011


	//   ....[32]....
        /*011c*/ 	.word	0x05000011


	//   ....[33]....
        /*0120*/ 	.word	0x05000011


	//   ....[34]....
        /*0124*/ 	.word	0x05000011


	//----- nvinfo : EIATTR_COOP_GROUP_INSTR_OFFSETS
	.align		4
.L_43:
        /*0128*/ 	.byte	0x04, 0x28
        /*012a*/ 	.short	(.L_45 - .L_44)


	//   ....[0]....
.L_44:
        /*012c*/ 	.word	0x00000380


	//   ....[1]....
        /*0130*/ 	.word	0x00000420


	//   ....[2]....
        /*0134*/ 	.word	0x00000450


	//   ....[3]....
        /*0138*/ 	.word	0x00000490


	//   ....[4]....
        /*013c*/ 	.word	0x000004d0


	//   ....[5]....
        /*0140*/ 	.word	0x00000590


	//   ....[6]....
        /*0144*/ 	.word	0x000005b0


	//   ....[7]....
        /*0148*/ 	.word	0x000005d0


	//   ....[8]....
        /*014c*/ 	.word	0x000005f0


	//   ....[9]....
        /*0150*/ 	.word	0x00000610


	//   ....[10]....
        /*0154*/ 	.word	0x00000670


	//   ....[11]....
        /*0158*/ 	.word	0x00000690


	//   ....[12]....
        /*015c*/ 	.word	0x000006b0


	//   ....[13]....
        /*0160*/ 	.word	0x000006d0


	//   ....[14]....
        /*0164*/ 	.word	0x000006f0


	//   ....[15]....
        /*0168*/ 	.word	0x00000790


	//   ....[16]....
        /*016c*/ 	.word	0x000007b0


	//   ....[17]....
        /*0170*/ 	.word	0x000007d0


	//   ....[18]....
        /*0174*/ 	.word	0x000007f0


	//   ....[19]....
        /*0178*/ 	.word	0x00000810


	//   ....[20]....
        /*017c*/ 	.word	0x00000ed0


	//   ....[21]....
        /*0180*/ 	.word	0x00000f40


	//   ....[22]....
        /*0184*/ 	.word	0x00000fb0


	//   ....[23]....
        /*0188*/ 	.word	0x00001020


	//   ....[24]....
        /*018c*/ 	.word	0x00001090


	//   ....[25]....
        /*0190*/ 	.word	0x00001130


	//   ....[26]....
        /*0194*/ 	.word	0x000011d0


	//   ....[27]....
        /*0198*/ 	.word	0x00001240


	//   ....[28]....
        /*019c*/ 	.word	0x000012b0


	//   ....[29]....
        /*01a0*/ 	.word	0x00001320


	//   ....[30]....
        /*01a4*/ 	.word	0x000013a0


	//   ....[31]....
        /*01a8*/ 	.word	0x00001410


	//   ....[32]....
        /*01ac*/ 	.word	0x00001480


	//   ....[33]....
        /*01b0*/ 	.word	0x000014f0


	//   ....[34]....
        /*01b4*/ 	.word	0x00001560


	//----- nvinfo : EIATTR_VRC_CTA_INIT_COUNT
	.align		4
.L_45:
        /*01b8*/ 	.byte	0x02, 0x4a
	.zero		1
	.zero		1


	//----- nvinfo : EIATTR_EXIT_INSTR_OFFSETS
	.align		4
        /*01bc*/ 	.byte	0x04, 0x1c
        /*01be*/ 	.short	(.L_47 - .L_46)


	//   ....[0]....
.L_46:
        /*01c0*/ 	.word	0x00000b20


	//   ....[1]....
        /*01c4*/ 	.word	0x00000e70


	//----- nvinfo : EIATTR_CRS_STACK_SIZE
	.align		4
.L_47:
        /*01c8*/ 	.byte	0x04, 0x1e
        /*01ca*/ 	.short	(.L_49 - .L_48)
.L_48:
        /*01cc*/ 	.word	0x00000000


	//----- nvinfo : EIATTR_CBANK_PARAM_SIZE
	.align		4
.L_49:
        /*01d0*/ 	.byte	0x03, 0x19
        /*01d2*/ 	.short	0x0030


	//----- nvinfo : EIATTR_PARAM_CBANK
	.align		4
        /*01d4*/ 	.byte	0x04, 0x0a
        /*01d6*/ 	.short	(.L_51 - .L_50)
	.align		4
.L_50:
        /*01d8*/ 	.word	index@(.nv.constant0._Z15batchNormKernelPKfS0_S0_Pfiiif)
        /*01dc*/ 	.short	0x0380
        /*01de*/ 	.short	0x0030


	//----- nvinfo : EIATTR_SW_WAR
	.align		4
.L_51:
        /*01e0*/ 	.byte	0x04, 0x36
        /*01e2*/ 	.short	(.L_53 - .L_52)
.L_52:
        /*01e4*/ 	.word	0x00000008
.L_53:


//--------------------- .nv.info._Z13rmsNormKernelPKfS0_Pfif --------------------------
	.section	.nv.info._Z13rmsNormKernelPKfS0_Pfif,"",@"SHT_CUDA_INFO"
	.sectionflags	@""
	.align	4


	//----- nvinfo : EIATTR_CUDA_API_VERSION
	.align		4
        /*0000*/ 	.byte	0x04, 0x37
        /*0002*/ 	.short	(.L_55 - .L_54)
.L_54:
        /*0004*/ 	.word	0x00000082


	//----- nvinfo : EIATTR_KPARAM_INFO
	.align		4
.L_55:
        /*0008*/ 	.byte	0x04, 0x17
        /*000a*/ 	.short	(.L_57 - .L_56)
.L_56:
        /*000c*/ 	.word	0x00000000
        /*0010*/ 	.short	0x0004
        /*0012*/ 	.short	0x001c
        /*0014*/ 	.byte	0x00, 0xf0, 0x11, 0x00


	//----- nvinfo : EIATTR_KPARAM_INFO
	.align		4
.L_57:
        /*0018*/ 	.byte	0x04, 0x17
        /*001a*/ 	.short	(.L_59 - .L_58)
.L_58:
        /*001c*/ 	.word	0x00000000
        /*0020*/ 	.short	0x0003
        /*0022*/ 	.short	0x0018
        /*0024*/ 	.byte	0x00, 0xf0, 0x11, 0x00


	//----- nvinfo : EIATTR_KPARAM_INFO
	.align		4
.L_59:
        /*0028*/ 	.byte	0x04, 0x17
        /*002a*/ 	.short	(.L_61 - .L_60)
.L_60:
        /*002c*/ 	.word	0x00000000
        /*0030*/ 	.short	0x0002
        /*0032*/ 	.short	0x0010
        /*0034*/ 	.byte	0x00, 0xf5, 0x21, 0x00


	//----- nvinfo : EIATTR_KPARAM_INFO
	.align		4
.L_61:
        /*0038*/ 	.byte	0x04, 0x17
        /*003a*/ 	.short	(.L_63 - .L_62)
.L_62:
        /*003c*/ 	.word	0x00000000
        /*0040*/ 	.short	0x0001
        /*0042*/ 	.short	0x0008
        /*0044*/ 	.byte	0x00, 0xf5, 0x21, 0x00


	//----- nvinfo : EIATTR_KPARAM_INFO
	.align		4
.L_63:
        /*0048*/ 	.byte	0x04, 0x17
        /*004a*/ 	.short	(.L_65 - .L_64)
.L_64:
        /*004c*/ 	.word	0x00000000
        /*0050*/ 	.short	0x0000
        /*0052*/ 	.short	0x0000
        /*0054*/ 	.byte	0x00, 0xf5, 0x21, 0x00


	//----- nvinfo : EIATTR_SPARSE_MMA_MASK
	.align		4
.L_65:
        /*0058*/ 	.byte	0x03, 0x50
        /*005a*/ 	.short	0x0000


	//----- nvinfo : EIATTR_MAXREG_COUNT
	.align		4
        /*005c*/ 	.byte	0x03, 0x1b
        /*005e*/ 	.short	0x00ff


	//----- nvinfo : EIATTR_NUM_BARRIERS
	.align		4
        /*0060*/ 	.byte	0x02, 0x4c
        /*0062*/ 	.byte	0x01
	.zero		1


	//----- nvinfo : EIATTR_MERCURY_ISA_VERSION
	.align		4
        /*0064*/ 	.byte	0x03, 0x5f
        /*0066*/ 	.short	0x0101


	//----- nvinfo : EIATTR_COOP_GROUP_MASK_REGIDS
	.align		4
        /*0068*/ 	.byte	0x04, 0x29
        /*006a*/ 	.short	(.L_67 - .L_66)


	//   ....[0]....
.L_66:
        /*006c*/ 	.word	0xffffffff


	//   ....[1]....
        /*0070*/ 	.word	0xffffffff


	//   ....[2]....
        /*0074*/ 	.word	0xffffffff


	//   ....[3]....
        /*0078*/ 	.word	0xffffffff


	//   ....[4]....
        /*007c*/ 	.word	0xffffffff


	//   ....[5]....
        /*0080*/ 	.word	0xffffffff


	//   ....[6]....
        /*0084*/ 	.word	0xffffffff


	//   ....[7]....
        /*0088*/ 	.word	0xffffffff


	//   ....[8]....
        /*008c*/ 	.word	0xffffffff


	//   ....[9]....
        /*0090*/ 	.word	0xffffffff


	//   ....[10]....
        /*0094*/ 	.word	0x0500000c


	//   ....[11]....
        /*0098*/ 	.word	0x0500000c


	//   ....[12]....
        /*009c*/ 	.word	0x0500000c


	//   ....[13]....
        /*00a0*/ 	.word	0x0500000c


	//   ....[14]....
        /*00a4*/ 	.word	0x0500000c


	//----- nvinfo : EIATTR_COOP_GROUP_INSTR_OFFSETS
	.align		4
.L_67:
        /*00a8*/ 	.byte	0x04, 0x28
        /*00aa*/ 	.short	(.L_69 - .L_68)


	//   ....[0]....
.L_68:
        /*00ac*/ 	.word	0x00000160


	//   ....[1]....
        /*00b0*/ 	.word	0x000001e0


	//   ....[2]....
        /*00b4*/ 	.word	0x00000240


	//   ....[3]....
        /*00b8*/ 	.word	0x00000270


	//   ....[4]....
        /*00bc*/ 	.word	0x000002c0


	//   ....[5]....
        /*00c0*/ 	.word	0x00000360


	//   ....[6]....
        /*00c4*/ 	.word	0x00000380


	//   ....[7]....
        /*00c8*/ 	.word	0x000003a0


	//   ....[8]....
        /*00cc*/ 	.word	0x000003c0


	//   ....[9]....
        /*00d0*/ 	.word	0x000003e0


	//   ....[10]....
        /*00d4*/ 	.word	0x00000790


	//   ....[11]....
        /*00d8*/ 	.word	0x00000800


	//   ....[12]....
        /*00dc*/ 	.word	0x00000870


	//   ....[13]....
        /*00e0*/ 	.word	0x000008e0


	//   ....[14]....
        /*00e4*/ 	.word	0x00000950


	//----- nvinfo : EIATTR_VRC_CTA_INIT_COUNT
	.align		4
.L_69:
        /*00e8*/ 	.byte	0x02, 0x4a
	.zero		1
	.zero		1


	//----- nvinfo : EIATTR_EXIT_INSTR_OFFSETS
	.align		4
        /*00ec*/ 	.byte	0x04, 0x1c
        /*00ee*/ 	.short	(.L_71 - .L_70)


	//   ....[0]....
.L_70:
        /*00f0*/ 	.word	0x000005e0


	//   ....[1]....
        /*00f4*/ 	.word	0x00000740


	//----- nvinfo : EIATTR_CRS_STACK_SIZE
	.align		4
.L_71:
        /*00f8*/ 	.byte	0x04, 0x1e
        /*00fa*/ 	.short	(.L_73 - .L_72)
.L_72:
        /*00fc*/ 	.word	0x00000000


	//----- nvinfo : EIATTR_CBANK_PARAM_SIZE
	.align		4
.L_73:
        /*0100*/ 	.byte	0x03, 0x19
        /*0102*/ 	.short	0x0020


	//----- nvinfo : EIATTR_PARAM_CBANK
	.align		4
        /*0104*/ 	.byte	0x04, 0x0a
        /*0106*/ 	.short	(.L_75 - .L_74)
	.align		4
.L_74:
        /*0108*/ 	.word	index@(.nv.constant0._Z13rmsNormKernelPKfS0_Pfif)
        /*010c*/ 	.short	0x0380
        /*010e*/ 	.short	0x0020


	//----- nvinfo : EIATTR_SW_WAR
	.align		4
.L_75:
        /*0110*/ 	.byte	0x04, 0x36
        /*0112*/ 	.short	(.L_77 - .L_76)
.L_76:
        /*0114*/ 	.word	0x00000008
.L_77:


//--------------------- .nv.info._Z15layerNormKernelPKfS0_S0_Pfif --------------------------
	.section	.nv.info._Z15layerNormKernelPKfS0_S0_Pfif,"",@"SHT_CUDA_INFO"
	.sectionflags	@""
	.align	4


	//----- nvinfo : EIATTR_CUDA_API_VERSION
	.align		4
        /*0000*/ 	.byte	0x04, 0x37
        /*0002*/ 	.short	(.L_79 - .L_78)
.L_78:
        /*0004*/ 	.word	0x00000082


	//----- nvinfo : EIATTR_KPARAM_INFO
	.align		4
.L_79:
        /*0008*/ 	.byte	0x04, 0x17
        /*000a*/ 	.short	(.L_81 - .L_80)
.L_80:
        /*000c*/ 	.word	0x00000000
        /*0010*/ 	.short	0x0005
        /*0012*/ 	.short	0x0024
        /*0014*/ 	.byte	0x00, 0xf0, 0x11, 0x00


	//----- nvinfo : EIATTR_KPARAM_INFO
	.align		4
.L_81:
        /*0018*/ 	.byte	0x04, 0x17
        /*001a*/ 	.short	(.L_83 - .L_82)
.L_82:
        /*001c*/ 	.word	0x00000000
        /*0020*/ 	.short	0x0004
        /*0022*/ 	.short	0x0020
        /*0024*/ 	.byte	0x00, 0xf0, 0x11, 0x00


	//----- nvinfo : EIATTR_KPARAM_INFO
	.align		4
.L_83:
        /*0028*/ 	.byte	0x04, 0x17
        /*002a*/ 	.short	(.L_85 - .L_84)
.L_84:
        /*002c*/ 	.word	0x00000000
        /*0030*/ 	.short	0x0003
        /*0032*/ 	.short	0x0018
        /*0034*/ 	.byte	0x00, 0xf5, 0x21, 0x00


	//----- nvinfo : EIATTR_KPARAM_INFO
	.align		4
.L_85:
        /*0038*/ 	.byte	0x04, 0x17
        /*003a*/ 	.short	(.L_87 - .L_86)
.L_86:
        /*003c*/ 	.word	0x00000000
        /*0040*/ 	.short	0x0002
        /*0042*/ 	.short	0x0010
        /*0044*/ 	.byte	0x00, 0xf5, 0x21, 0x00


	//----- nvinfo : EIATTR_KPARAM_INFO
	.align		4
.L_87:
        /*0048*/ 	.byte	0x04, 0x17
        /*004a*/ 	.short	(.L_89 - .L_88)
.L_88:
        /*004c*/ 	.word	0x00000000
        /*0050*/ 	.short	0x0001
        /*0052*/ 	.short	0x0008
        /*0054*/ 	.byte	0x00, 0xf5, 0x21, 0x00


	//----- nvinfo : EIATTR_KPARAM_INFO
	.align		4
.L_89:
        /*0058*/ 	.byte	0x04, 0x17
        /*005a*/ 	.short	(.L_91 - .L_90)
.L_90:
        /*005c*/ 	.word	0x00000000
        /*0060*/ 	.short	0x0000
        /*0062*/ 	.short	0x0000
        /*0064*/ 	.byte	0x00, 0xf5, 0x21, 0x00


	//----- nvinfo : EIATTR_SPARSE_MMA_MASK
	.align		4
.L_91:
        /*0068*/ 	.byte	0x03, 0x50
        /*006a*/ 	.short	0x0000


	//----- nvinfo : EIATTR_MAXREG_COUNT
	.align		4
        /*006c*/ 	.byte	0x03, 0x1b
        /*006e*/ 	.short	0x00ff


	//----- nvinfo : EIATTR_NUM_BARRIERS
	.align		4
        /*0070*/ 	.byte	0x02, 0x4c
        /*0072*/ 	.byte	0x01
	.zero		1


	//----- nvinfo : EIATTR_MERCURY_ISA_VERSION
	.align		4
        /*0074*/ 	.byte	0x03, 0x5f
        /*0076*/ 	.short	0x0101


	//----- nvinfo : EIATTR_COOP_GROUP_MASK_REGIDS
	.align		4
        /*0078*/ 	.byte	0x04, 0x29
        /*007a*/ 	.short	(.L_93 - .L_92)


	//   ....[0]....
.L_92:
        /*007c*/ 	.word	0xffffffff


	//   ....[1]....
        /*0080*/ 	.word	0xffffffff


	//   ....[2]....
        /*0084*/ 	.word	0xffffffff


	//   ....[3]....
        /*0088*/ 	.word	0xffffffff


	//   ....[4]....
        /*008c*/ 	.word	0xffffffff


	//   ....[5]....
        /*0090*/ 	.word	0xffffffff


	//   ....[6]....
        /*0094*/ 	.word	0xffffffff


	//   ....[7]....
        /*0098*/ 	.word	0xffffffff


	//   ....[8]....
        /*009c*/ 	.word	0xffffffff


	//   ....[9]....
        /*00a0*/ 	.word	0xffffffff


	//   ....[10]....
        /*00a4*/ 	.word	0xffffffff


	//   ....[11]....
        /*00a8*/ 	.word	0xffffffff


	//   ....[12]....
        /*00ac*/ 	.word	0xffffffff


	//   ....[13]....
        /*00b0*/ 	.word	0xffffffff


	//   ....[14]....
        /*00b4*/ 	.word	0xffffffff


	//   ....[15]....
        /*00b8*/ 	.word	0xffffffff


	//   ....[16]....
        /*00bc*/ 	.word	0xffffffff


	//   ....[17]....
        /*00c0*/ 	.word	0xffffffff


	//   ....[18]....
        /*00c4*/ 	.word	0xffffffff


	//   ....[19]....
        /*00c8*/ 	.word	0xffffffff


	//   ....[20]....
        /*00cc*/ 	.word	0x05000013


	//   ....[21]....
        /*00d0*/ 	.word	0x05000013


	//   ....[22]....
        /*00d4*/ 	.word	0x05000013


	//   ....[23]....
        /*00d8*/ 	.word	0x05000013


	//   ....[24]....
        /*00dc*/ 	.word	0x05000013


	//   ....[25]....
        /*00e0*/ 	.word	0x05000013


	//   ....[26]....
        /*00e4*/ 	.word	0x05000013


	//   ....[27]....
        /*00e8*/ 	.word	0x05000013


	//   ....[28]....
        /*00ec*/ 	.word	0x05000013


	//   ....[29]....
        /*00f0*/ 	.word	0x05000013


	//   ....[30]....
        /*00f4*/ 	.word	0x05000013


	//   ....[31]....
        /*00f8*/ 	.word	0x05000013


	//   ....[32]....
        /*00fc*/ 	.word	0x05000013


	//   ....[33]....
        /*0100*/ 	.word	0x05000013


	//   ....[34]....
        /*0104*/ 	.word	0x05000013


	//----- nvinfo : EIATTR_COOP_GROUP_INSTR_OFFSETS
	.align		4
.L_93:
        /*0108*/ 	.byte	0x04, 0x28
        /*010a*/ 	.short	(.L_95 - .L_94)


	//   ....[0]....
.L_94:
        /*010c*/ 	.word	0x00000190


	//   ....[1]....
        /*0110*/ 	.word	0x00000230


	//   ....[2]....
        /*0114*/ 	.word	0x00000260


	//   ....[3]....
        /*0118*/ 	.word	0x00000290


	//   ....[4]....
        /*011c*/ 	.word	0x000002d0


	//   ....[5]....
        /*0120*/ 	.word	0x000003a0


	//   ....[6]....
        /*0124*/ 	.word	0x000003c0


	//   ....[7]....
        /*0128*/ 	.word	0x000003e0


	//   ....[8]....
        /*012c*/ 	.word	0x00000400


	//   ....[9]....
        /*0130*/ 	.word	0x00000420


	//   ....[10]....
        /*0134*/ 	.word	0x00000480


	//   ....[11]....
        /*0138*/ 	.word	0x000004a0


	//   ....[12]....
        /*013c*/ 	.word	0x000004c0


	//   ....[13]....
        /*0140*/ 	.word	0x000004e0


	//   ....[14]....
        /*0144*/ 	.word	0x00000500


	//   ....[15]....
        /*0148*/ 	.word	0x000005a0


	//   ....[16]....
        /*014c*/ 	.word	0x000005c0


	//   ....[17]....
        /*0150*/ 	.word	0x000005e0


	//   ....[18]....
        /*0154*/ 	.word	0x00000600


	//   ....[19]....
        /*0158*/ 	.word	0x00000620


	//   ....[20]....
        /*015c*/ 	.word	0x00000b20


	//   ....[21]....
        /*0160*/ 	.word	0x00000b90


	//   ....[22]....
        /*0164*/ 	.word	0x00000c00


	//   ....[23]....
        /*0168*/ 	.word	0x00000c70


	//   ....[24]....
        /*016c*/ 	.word	0x00000ce0


	//   ....[25]....
        /*0170*/ 	.word	0x00000d80


	//   ....[26]....
        /*0174*/ 	.word	0x00000e20


	//   ....[27]....
        /*0178*/ 	.word	0x00000e90


	//   ....[28]....
        /*017c*/ 	.word	0x00000f00


	//   ....[29]....
        /*0180*/ 	.word	0x00000f70


	//   ....[30]....
        /*0184*/ 	.word	0x00000ff0


	//   ....[31]....
        /*0188*/ 	.word	0x00001060


	//   ....[32]....
        /*018c*/ 	.word	0x000010d0


	//   ....[33]....
        /*0190*/ 	.word	0x00001140


	//   ....[34]....
        /*0194*/ 	.word	0x000011b0


	//----- nvinfo : EIATTR_VRC_CTA_INIT_COUNT
	.align		4
.L_95:
        /*0198*/ 	.byte	0x02, 0x4a
	.zero		1
	.zero		1


	//----- nvinfo : EIATTR_EXIT_INSTR_OFFSETS
	.align		4
        /*019c*/ 	.byte	0x04, 0x1c
        /*019e*/ 	.short	(.L_97 - .L_96)


	//   ....[0]....
.L_96:
        /*01a0*/ 	.word	0x00000940


	//   ....[1]....
        /*01a4*/ 	.word	0x00000ac0


	//----- nvinfo : EIATTR_CRS_STACK_SIZE
	.align		4
.L_97:
        /*01a8*/ 	.byte	0x04, 0x1e
        /*01aa*/ 	.short	(.L_99 - .L_98)
.L_98:
        /*01ac*/ 	.word	0x00000000


	//----- nvinfo : EIATTR_CBANK_PARAM_SIZE
	.align		4
.L_99:
        /*01b0*/ 	.byte	0x03, 0x19
        /*01b2*/ 	.short	0x0028


	//----- nvinfo : EIATTR_PARAM_CBANK
	.align		4
        /*01b4*/ 	.byte	0x04, 0x0a
        /*01b6*/ 	.short	(.L_101 - .L_100)
	.align		4
.L_100:
        /*01b8*/ 	.word	index@(.nv.constant0._Z15layerNormKernelPKfS0_S0_Pfif)
        /*01bc*/ 	.short	0x0380
        /*01be*/ 	.short	0x0028


	//----- nvinfo : EIATTR_SW_WAR
	.align		4
.L_101:
        /*01c0*/ 	.byte	0x04, 0x36
        /*01c2*/ 	.short	(.L_103 - .L_102)
.L_102:
        /*01c4*/ 	.word	0x00000008
.L_103:


//--------------------- .nv.callgraph             --------------------------
	.section	.nv.callgraph,"",@"SHT_CUDA_CALLGRAPH"
	.align	4
	.sectionentsize	8
	.align		4
        /*0000*/ 	.word	0x00000000
	.align		4
        /*0004*/ 	.word	0xffffffff
	.align		4
        /*0008*/ 	.word	0x00000000
	.align		4
        /*000c*/ 	.word	0xfffffffe
	.align		4
        /*0010*/ 	.word	0x00000000
	.align		4
        /*0014*/ 	.word	0xfffffffd
	.align		4
        /*0018*/ 	.word	0x00000000
	.align		4
        /*001c*/ 	.word	0xfffffffc


//--------------------- .text._Z15batchNormKernelPKfS0_S0_Pfiiif --------------------------
	.section	.text._Z15batchNormKernelPKfS0_S0_Pfiiif,"ax",@progbits
	.align	128
        .global         _Z15batchNormKernelPKfS0_S0_Pfiiif
        .type           _Z15batchNormKernelPKfS0_S0_Pfiiif,@function
        .size           _Z15batchNormKernelPKfS0_S0_Pfiiif,(.L_x_116 - _Z15batchNormKernelPKfS0_S0_Pfiiif)
        .other          _Z15batchNormKernelPKfS0_S0_Pfiiif,@"STO_CUDA_ENTRY STV_DEFAULT"
_Z15batchNormKernelPKfS0_S0_Pfiiif:
.text._Z15batchNormKernelPKfS0_S0_Pfiiif:
[----:B------:R-:W-:Y:S01]  /*0000*/  LDC R1, c[0x0][0x37c] ;  /* 0x0000df00ff017b82 */ /* 0x000fe20000000800 */
[----:B------:R-:W0:Y:S07]  /*0010*/  S2R R6, SR_TID.X ;  /* 0x0000000000067919 */ /* 0x000e2e0000002100 */
[----:B------:R-:W1:Y:S01]  /*0020*/  LDC R12, c[0x0][0x3a8] ;  /* 0x0000ea00ff0c7b82 */ /* 0x000e620000000800 */
[----:B------:R-:W1:Y:S01]  /*0030*/  LDCU UR4, c[0x0][0x3a0] ;  /* 0x00007400ff0477ac */ /* 0x000e620008000800 */
[----:B------:R-:W-:Y:S01]  /*0040*/  BSSY.RECONVERGENT B0, `(.L_x_0) ;  /* 0x0000033000007945 */ /* 0x000fe20003800200 */
[----:B------:R-:W2:Y:S01]  /*0050*/  S2R R4, SR_CTAID.X ;  /* 0x0000000000047919 */ /* 0x000ea20000002500 */
[----:B------:R-:W-:Y:S01]  /*0060*/  HFMA2 R10, -RZ, RZ, 0, 0 ;  /* 0x00000000ff0a7431 */ /* 0x000fe200000001ff */
[----:B------:R-:W3:Y:S01]  /*0070*/  LDCU.64 UR6, c[0x0][0x358] ;  /* 0x00006b00ff0677ac */ /* 0x000ee20008000a00 */
[----:B------:R-:W-:Y:S01]  /*0080*/  MOV R0, RZ ;  /* 0x000000ff00007202 */ /* 0x000fe20000000f00 */
[----:B-1----:R-:W-:Y:S01]  /*0090*/  IMAD R5, R12, UR4, RZ ;  /* 0x000000040c057c24 */ /* 0x002fe2000f8e02ff */
[----:B------:R-:W1:Y:S04]  /*00a0*/  LDCU UR4, c[0x0][0x3a4] ;  /* 0x00007480ff0477ac */ /* 0x000e680008000800 */
[----:B0-----:R-:W-:-:S13]  /*00b0*/  ISETP.GE.AND P0, PT, R6, R5, PT ;  /* 0x000000050600720c */ /* 0x001fda0003f06270 */
[----:B--23--:R-:W-:Y:S05]  /*00c0*/  @P0 BRA `(.L_x_1) ;  /* 0x0000000000a80947 */ /* 0x00cfea0003800000 */
[-C--:B------:R-:W-:Y:S01]  /*00d0*/  IABS R7, R12.reuse ;  /* 0x0000000c00077213 */ /* 0x080fe20000000000 */
[----:B------:R-:W0:Y:S01]  /*00e0*/  LDC R8, c[0x0][0x360] ;  /* 0x0000d800ff087b82 */ /* 0x000e220000000800 */
[----:B------:R-:W-:Y:S02]  /*00f0*/  ISETP.NE.AND P0, PT, R12, RZ, PT ;  /* 0x000000ff0c00720c */ /* 0x000fe40003f05270 */
[----:B------:R-:W2:Y:S01]  /*0100*/  I2F.RP R0, R7 ;  /* 0x0000000700007306 */ /* 0x000ea20000209400 */
[----:B------:R-:W-:-:S04]  /*0110*/  LOP3.LUT R12, RZ, R12, RZ, 0x33, !PT ;  /* 0x0000000cff0c7212 */ /* 0x000fc800078e33ff */
[----:B------:R-:W3:Y:S08]  /*0120*/  LDC R9, c[0x0][0x3a8] ;  /* 0x0000ea00ff097b82 */ /* 0x000ef00000000800 */
[----:B------:R-:W4:Y:S01]  /*0130*/  LDC.64 R2, c[0x0][0x380] ;  /* 0x0000e000ff027b82 */ /* 0x000f220000000a00 */
[----:B--2---:R-:W2:Y:S02]  /*0140*/  MUFU.RCP R0, R0 ;  /* 0x0000000000007308 */ /* 0x004ea40000001000 */
[----:B--2---:R-:W-:Y:S01]  /*0150*/  VIADD R10, R0, 0xffffffe ;  /* 0x0ffffffe000a7836 */ /* 0x004fe20000000000 */
[----:B------:R-:W-:-:S05]  /*0160*/  MOV R0, RZ ;  /* 0x000000ff00007202 */ /* 0x000fca0000000f00 */
[----:B------:R2:W5:Y:S02]  /*0170*/  F2I.FTZ.U32.TRUNC.NTZ R11, R10 ;  /* 0x0000000a000b7305 */ /* 0x000564000021f000 */
[----:B--2---:R-:W-:Y:S01]  /*0180*/  IMAD.MOV.U32 R10, RZ, RZ, RZ ;  /* 0x000000ffff0a7224 */ /* 0x004fe200078e00ff */
[----:B-----5:R-:W-:-:S05]  /*0190*/  IADD3 R14, PT, PT, RZ, -R11, RZ ;  /* 0x8000000bff0e7210 */ /* 0x020fca0007ffe0ff */
[----:B------:R-:W-:Y:S02]  /*01a0*/  IMAD R13, R14, R7, RZ ;  /* 0x000000070e0d7224 */ /* 0x000fe400078e02ff */
[----:B------:R-:W-:Y:S02]  /*01b0*/  IMAD.MOV.U32 R14, RZ, RZ, R6 ;  /* 0x000000ffff0e7224 */ /* 0x000fe400078e0006 */
[----:B------:R-:W-:Y:S01]  /*01c0*/  IMAD.HI.U32 R11, R11, R13, R10 ;  /* 0x0000000d0b0b7227 */ /* 0x000fe200078e000a */
[----:B0--34-:R-:W-:-:S07]  /*01d0*/  MOV R10, RZ ;  /* 0x000000ff000a7202 */ /* 0x019fce0000000f00 */
.L_x_2:
[----:B------:R-:W-:Y:S02]  /*01e0*/  IABS R16, R14 ;  /* 0x0000000e00107213 */ /* 0x000fe40000000000 */
[----:B------:R-:W-:-:S03]  /*01f0*/  IABS R17, R9 ;  /* 0x0000000900117213 */ /* 0x000fc60000000000 */
[----:B------:R-:W-:-:S04]  /*0200*/  IMAD.HI.U32 R13, R11, R16, RZ ;  /* 0x000000100b0d7227 */ /* 0x000fc800078e00ff */
[----:B------:R-:W-:-:S04]  /*0210*/  IMAD.MOV R15, RZ, RZ, -R13 ;  /* 0x000000ffff0f7224 */ /* 0x000fc800078e0a0d */
[----:B------:R-:W-:Y:S01]  /*0220*/  IMAD R16, R17, R15, R16 ;  /* 0x0000000f11107224 */ /* 0x000fe200078e0210 */
[----:B------:R-:W-:-:S04]  /*0230*/  LOP3.LUT R15, R14, R9, RZ, 0x3c, !PT ;  /* 0x000000090e0f7212 */ /* 0x000fc800078e3cff */
[----:B------:R-:W-:Y:S02]  /*0240*/  ISETP.GT.U32.AND P2, PT, R7, R16, PT ;  /* 0x000000100700720c */ /* 0x000fe40003f44070 */
[----:B------:R-:W-:-:S11]  /*0250*/  ISETP.GE.AND P3, PT, R15, RZ, PT ;  /* 0x000000ff0f00720c */ /* 0x000fd60003f66270 */
[----:B------:R-:W-:Y:S01]  /*0260*/  @!P2 IADD3 R16, PT, PT, R16, -R17, RZ ;  /* 0x800000111010a210 */ /* 0x000fe20007ffe0ff */
[----:B------:R-:W-:-:S03]  /*0270*/  @!P2 VIADD R13, R13, 0x1 ;  /* 0x000000010d0da836 */ /* 0x000fc60000000000 */
[----:B------:R-:W-:-:S13]  /*0280*/  ISETP.GE.U32.AND P1, PT, R16, R7, PT ;  /* 0x000000071000720c */ /* 0x000fda0003f26070 */
[----:B------:R-:W-:-:S05]  /*0290*/  @P1 IADD3 R13, PT, PT, R13, 0x1, RZ ;  /* 0x000000010d0d1810 */ /* 0x000fca0007ffe0ff */
[----:B------:R-:W-:-:S05]  /*02a0*/  @!P3 IMAD.MOV R13, RZ, RZ, -R13 ;  /* 0x000000ffff0db224 */ /* 0x000fca00078e0a0d */
[----:B------:R-:W-:-:S04]  /*02b0*/  SEL R13, R12, R13, !P0 ;  /* 0x0000000d0c0d7207 */ /* 0x000fc80004000000 */
[C---:B------:R-:W-:Y:S01]  /*02c0*/  IADD3 R16, PT, PT, -R13.reuse, RZ, RZ ;  /* 0x000000ff0d107210 */ /* 0x040fe20007ffe1ff */
[----:B-1----:R-:W-:-:S04]  /*02d0*/  IMAD R13, R13, UR4, R4 ;  /* 0x000000040d0d7c24 */ /* 0x002fc8000f8e0204 */
[----:B------:R-:W-:-:S04]  /*02e0*/  IMAD R16, R9, R16, R14 ;  /* 0x0000001009107224 */ /* 0x000fc800078e020e */
[----:B------:R-:W-:-:S04]  /*02f0*/  IMAD R13, R13, R9, R16 ;  /* 0x000000090d0d7224 */ /* 0x000fc800078e0210 */
[----:B------:R-:W-:-:S06]  /*0300*/  IMAD.WIDE R16, R13, 0x4, R2 ;  /* 0x000000040d107825 */ /* 0x000fcc00078e0202 */
[----:B------:R-:W2:Y:S01]  /*0310*/  LDG.E R17, desc[UR6][R16.64] ;  /* 0x0000000610117981 */ /* 0x000ea2000c1e1900 */
[----:B------:R-:W-:-:S05]  /*0320*/  IMAD.IADD R14, R8, 0x1, R14 ;  /* 0x00000001080e7824 */ /* 0x000fca00078e020e */
[----:B------:R-:W-:Y:S01]  /*0330*/  ISETP.GE.AND P1, PT, R14, R5, PT ;  /* 0x000000050e00720c */ /* 0x000fe20003f26270 */
[C---:B--2---:R-:W-:Y:S01]  /*0340*/  FADD R10, R17.reuse, R10 ;  /* 0x0000000a110a7221 */ /* 0x044fe20000000000 */
[----:B------:R-:W-:-:S11]  /*0350*/  FFMA R0, R17, R17, R0 ;  /* 0x0000001111007223 */ /* 0x000fd60000000000 */
[----:B------:R-:W-:Y:S05]  /*0360*/  @!P1 BRA `(.L_x_2) ;  /* 0xfffffffc009c9947 */ /* 0x000fea000383ffff */
.L_x_1:
[----:B-1----:R-:W-:Y:S05]  /*0370*/  BSYNC.RECONVERGENT B0 ;  /* 0x0000000000007941 */ /* 0x002fea0003800200 */
.L_x_0:
[----:B------:R-:W0:Y:S01]  /*0380*/  SHFL.DOWN PT, R3, R10, 0x10, 0x1f ;  /* 0x0a001f000a037f89 */ /* 0x000e2200000e0000 */
[----:B------:R-:W1:Y:S01]  /*0390*/  S2UR UR9, SR_CgaCtaId ;  /* 0x00000000000979c3 */ /* 0x000e620000008800 */
[----:B------:R-:W-:Y:S01]  /*03a0*/  UMOV UR8, 0x400 ;  /* 0x0000040000087882 */ /* 0x000fe20000000000 */
[----:B------:R-:W-:Y:S01]  /*03b0*/  SHF.R.U32.HI R11, RZ, 0x3, R6 ;  /* 0x00000003ff0b7819 */ /* 0x000fe20000011606 */
[----:B------:R-:W2:Y:S01]  /*03c0*/  LDCU UR5, c[0x0][0x360] ;  /* 0x00006c00ff0577ac */ /* 0x000ea20008000800 */
[----:B------:R-:W-:Y:S01]  /*03d0*/  BSSY B0, `(.L_x_3) ;  /* 0x0000026000007945 */ /* 0x000fe20003800000 */
[----:B--2---:R-:W-:Y:S01]  /*03e0*/  USHF.R.U32.HI UR4, URZ, 0x5, UR5 ;  /* 0x00000005ff047899 */ /* 0x004fe20008011605 */
[----:B0-----:R-:W-:Y:S01]  /*03f0*/  FADD R3, R3, R10 ;  /* 0x0000000a03037221 */ /* 0x001fe20000000000 */
[----:B------:R-:W-:-:S04]  /*0400*/  LOP3.LUT P1, R10, R6, 0x1f, RZ, 0xc0, !PT ;  /* 0x0000001f060a7812 */ /* 0x000fc8000782c0ff */
[----:B------:R-:W-:Y:S01]  /*0410*/  ISETP.GE.U32.AND P0, PT, R6, UR4, PT ;  /* 0x0000000406007c0c */ /* 0x000fe2000bf06070 */
[----:B------:R-:W0:Y:S02]  /*0420*/  SHFL.DOWN PT, R2, R3, 0x8, 0x1f ;  /* 0x09001f0003027f89 */ /* 0x000e2400000e0000 */
[----:B0-----:R-:W-:Y:S01]  /*0430*/  FADD R2, R3, R2 ;  /* 0x0000000203027221 */ /* 0x001fe20000000000 */
[----:B------:R-:W-:-:S04]  /*0440*/  MOV R3, UR8 ;  /* 0x0000000800037c02 */ /* 0x000fc80008000f00 */
[----:B------:R-:W0:Y:S01]  /*0450*/  SHFL.DOWN PT, R7, R2, 0x4, 0x1f ;  /* 0x08801f0002077f89 */ /* 0x000e2200000e0000 */
[----:B------:R-:W-:Y:S01]  /*0460*/  IADD3 R13, PT, PT, R3, 0x8, RZ ;  /* 0x00000008030d7810 */ /* 0x000fe20007ffe0ff */
[----:B0-----:R-:W-:Y:S01]  /*0470*/  FADD R7, R2, R7 ;  /* 0x0000000702077221 */ /* 0x001fe20000000000 */
[----:B-1----:R-:W-:-:S04]  /*0480*/  IMAD.U32 R2, RZ, RZ, UR9 ;  /* 0x00000009ff027e24 */ /* 0x002fc8000f8e00ff */
[----:B------:R-:W0:Y:S01]  /*0490*/  SHFL.DOWN PT, R8, R7, 0x2, 0x1f ;  /* 0x08401f0007087f89 */ /* 0x000e2200000e0000 */
[----:B------:R-:W-:Y:S01]  /*04a0*/  LEA R13, R2, R13, 0x18 ;  /* 0x0000000d020d7211 */ /* 0x000fe200078ec0ff */
[----:B0-----:R-:W-:Y:S01]  /*04b0*/  FADD R8, R7, R8 ;  /* 0x0000000807087221 */ /* 0x001fe20000000000 */
[----:B------:R-:W-:-:S04]  /*04c0*/  LOP3.LUT R7, R11, 0x7c, RZ, 0xc0, !PT ;  /* 0x0000007c0b077812 */ /* 0x000fc800078ec0ff */
[----:B------:R-:W0:Y:S01]  /*04d0*/  SHFL.DOWN PT, R9, R8, 0x1, 0x1f ;  /* 0x08201f0008097f89 */ /* 0x000e2200000e0000 */
[----:B------:R-:W-:Y:S02]  /*04e0*/  IMAD.IADD R7, R7, 0x1, R13 ;  /* 0x0000000107077824 */ /* 0x000fe400078e020d */
[----:B0-----:R-:W-:Y:S01]  /*04f0*/  FADD R12, R8, R9 ;  /* 0x00000009080c7221 */ /* 0x001fe20000000000 */
[----:B------:R-:W-:Y:S02]  /*0500*/  HFMA2 R9, -RZ, RZ, 0, 0 ;  /* 0x00000000ff097431 */ /* 0x000fe400000001ff */
[----:B------:R-:W-:Y:S02]  /*0510*/  IMAD R8, R10, 0x4, R13 ;  /* 0x000000040a087824 */ /* 0x000fe400078e020d */
[----:B------:R0:W-:Y:S01]  /*0520*/  @!P1 STS [R7], R12 ;  /* 0x0000000c07009388 */ /* 0x0001e20000000800 */
[----:B------:R-:W-:Y:S01]  /*0530*/  BAR.SYNC.DEFER_BLOCKING 0x0 ;  /* 0x0000000000007b1d */ /* 0x000fe20000010000 */
[----:B------:R-:W-:-:S05]  /*0540*/  ISETP.GT.U32.AND P1, PT, R6, 0x1f, PT ;  /* 0x0000001f0600780c */ /* 0x000fca0003f24070 */
[----:B------:R0:W1:Y:S08]  /*0550*/  @!P0 LDS R9, [R8] ;  /* 0x0000000008098984 */ /* 0x0000700000000800 */
[----:B0-----:R-:W-:Y:S05]  /*0560*/  @P1 BRA `(.L_x_4) ;  /* 0x0000000000301947 */ /* 0x001fea0003800000 */
[----:B------:R-:W-:-:S03]  /*0570*/  UMOV UR4, 0xffffffff ;  /* 0xffffffff00047882 */ /* 0x000fc60000000000 */
[----:B------:R-:W-:Y:S05]  /*0580*/  BRA.DIV UR4, `(.L_x_5) ;  /* 0x0000000a043c7947 */ /* 0x000fea000b800000 */
[----:B-1----:R-:W0:Y:S02]  /*0590*/  SHFL.DOWN PT, R12, R9, 0x10, 0x1f ;  /* 0x0a001f00090c7f89 */ /* 0x002e2400000e0000 */
[----:B0-----:R-:W-:-:S05]  /*05a0*/  FADD R12, R9, R12 ;  /* 0x0000000c090c7221 */ /* 0x001fca0000000000 */
[----:B------:R-:W0:Y:S02]  /*05b0*/  SHFL.DOWN PT, R11, R12, 0x8, 0x1f ;  /* 0x09001f000c0b7f89 */ /* 0x000e2400000e0000 */
[----:B0-----:R-:W-:-:S05]  /*05c0*/  FADD R11, R12, R11 ;  /* 0x0000000b0c0b7221 */ /* 0x001fca0000000000 */
[----:B------:R-:W0:Y:S02]  /*05d0*/  SHFL.DOWN PT, R14, R11, 0x4, 0x1f ;  /* 0x08801f000b0e7f89 */ /* 0x000e2400000e0000 */
[----:B0-----:R-:W-:-:S05]  /*05e0*/  FADD R14, R11, R14 ;  /* 0x0000000e0b0e7221 */ /* 0x001fca0000000000 */
[----:B------:R-:W0:Y:S02]  /*05f0*/  SHFL.DOWN PT, R13, R14, 0x2, 0x1f ;  /* 0x08401f000e0d7f89 */ /* 0x000e2400000e0000 */
[----:B0-----:R-:W-:-:S05]  /*0600*/  FADD R13, R14, R13 ;  /* 0x0000000d0e0d7221 */ /* 0x001fca0000000000 */
[----:B------:R0:W1:Y:S02]  /*0610*/  SHFL.DOWN PT, R16, R13, 0x1, 0x1f ;  /* 0x08201f000d107f89 */ /* 0x00006400000e0000 */
.L_x_19:
[----:B-1----:R-:W-:-:S07]  /*0620*/  FADD R9, R13, R16 ;  /* 0x000000100d097221 */ /* 0x002fce0000000000 */
.L_x_4:
[----:B------:R-:W-:Y:S05]  /*0630*/  BSYNC B0 ;  /* 0x0000000000007941 */ /* 0x000fea0003800000 */
.L_x_3:
[----:B------:R-:W-:Y:S01]  /*0640*/  UMOV UR4, 0xffffffff ;  /* 0xffffffff00047882 */ /* 0x000fe20000000000 */
[----:B------:R-:W-:Y:S02]  /*0650*/  ISETP.NE.AND P2, PT, R10, RZ, PT ;  /* 0x000000ff0a00720c */ /* 0x000fe40003f45270 */
[----:B------:R-:W-:Y:S11]  /*0660*/  BRA.DIV UR4, `(.L_x_6) ;  /* 0x0000000a04987947 */ /* 0x000ff6000b800000 */
[----:B------:R-:W2:Y:S02]  /*0670*/  SHFL.DOWN PT, R11, R0, 0x10, 0x1f ;  /* 0x0a001f00000b7f89 */ /* 0x000ea400000e0000 */
[----:B--2---:R-:W-:-:S05]  /*0680*/  FADD R11, R11, R0 ;  /* 0x000000000b0b7221 */ /* 0x004fca0000000000 */
[----:B------:R-:W2:Y:S02]  /*0690*/  SHFL.DOWN PT, R10, R11, 0x8, 0x1f ;  /* 0x09001f000b0a7f89 */ /* 0x000ea400000e0000 */
[----:B--2---:R-:W-:-:S05]  /*06a0*/  FADD R10, R11, R10 ;  /* 0x0000000a0b0a7221 */ /* 0x004fca0000000000 */
[----:B0-----:R-:W0:Y:S02]  /*06b0*/  SHFL.DOWN PT, R13, R10, 0x4, 0x1f ;  /* 0x08801f000a0d7f89 */ /* 0x001e2400000e0000 */
[----:B0-----:R-:W-:-:S05]  /*06c0*/  FADD R13, R10, R13 ;  /* 0x0000000d0a0d7221 */ /* 0x001fca0000000000 */
[----:B------:R-:W0:Y:S02]  /*06d0*/  SHFL.DOWN PT, R12, R13, 0x2, 0x1f ;  /* 0x08401f000d0c7f89 */ /* 0x000e2400000e0000 */
[----:B0-----:R-:W-:-:S05]  /*06e0*/  FADD R12, R13, R12 ;  /* 0x0000000c0d0c7221 */ /* 0x001fca0000000000 */
[----:B------:R0:W2:Y:S02]  /*06f0*/  SHFL.DOWN PT, R15, R12, 0x1, 0x1f ;  /* 0x08201f000c0f7f89 */ /* 0x0000a400000e0000 */
.L_x_26:
[----:B0-2---:R-:W-:Y:S01]  /*0700*/  FADD R12, R12, R15 ;  /* 0x0000000f0c0c7221 */ /* 0x005fe20000000000 */
[----:B------:R-:W-:Y:S05]  /*0710*/  WARPSYNC.ALL ;  /* 0x0000000000007948 */ /* 0x000fea0003800000 */
[----:B------:R0:W-:Y:S01]  /*0720*/  @!P2 STS [R7], R12 ;  /* 0x0000000c0700a388 */ /* 0x0001e20000000800 */
[----:B------:R-:W-:Y:S01]  /*0730*/  HFMA2 R0, -RZ, RZ, 0, 0 ;  /* 0x00000000ff007431 */ /* 0x000fe200000001ff */
[----:B------:R-:W-:Y:S06]  /*0740*/  BAR.SYNC.DEFER_BLOCKING 0x0 ;  /* 0x0000000000007b1d */ /* 0x000fec0000010000 */
[----:B------:R0:W2:Y:S01]  /*0750*/  @!P0 LDS R0, [R8] ;  /* 0x0000000008008984 */ /* 0x0000a20000000800 */
[----:B------:R-:W-:Y:S05]  /*0760*/  @P1 BRA `(.L_x_7) ;  /* 0x0000000000e01947 */ /* 0x000fea0003800000 */
[----:B------:R-:W-:-:S03]  /*0770*/  UMOV UR4, 0xffffffff ;  /* 0xffffffff00047882 */ /* 0x000fc60000000000 */
[----:B------:R-:W-:Y:S05]  /*0780*/  BRA.DIV UR4, `(.L_x_8) ;  /* 0x0000000a04f07947 */ /* 0x000fea000b800000 */
[----:B0-2---:R-:W0:Y:S02]  /*0790*/  SHFL.DOWN PT, R7, R0, 0x10, 0x1f ;  /* 0x0a001f0000077f89 */ /* 0x005e2400000e0000 */
[----:B0-----:R-:W-:-:S05]  /*07a0*/  FADD R7, R7, R0 ;  /* 0x0000000007077221 */ /* 0x001fca0000000000 */
[----:B------:R-:W0:Y:S02]  /*07b0*/  SHFL.DOWN PT, R8, R7, 0x8, 0x1f ;  /* 0x09001f0007087f89 */ /* 0x000e2400000e0000 */
[----:B0-----:R-:W-:-:S05]  /*07c0*/  FADD R8, R7, R8 ;  /* 0x0000000807087221 */ /* 0x001fca0000000000 */
[----:B------:R-:W0:Y:S02]  /*07d0*/  SHFL.DOWN PT, R11, R8, 0x4, 0x1f ;  /* 0x08801f00080b7f89 */ /* 0x000e2400000e0000 */
[----:B0-----:R-:W-:-:S05]  /*07e0*/  FADD R11, R8, R11 ;  /* 0x0000000b080b7221 */ /* 0x001fca0000000000 */
[----:B------:R-:W0:Y:S02]  /*07f0*/  SHFL.DOWN PT, R10, R11, 0x2, 0x1f ;  /* 0x08401f000b0a7f89 */ /* 0x000e2400000e0000 */
[----:B0-----:R-:W-:-:S05]  /*0800*/  FADD R10, R11, R10 ;  /* 0x0000000a0b0a7221 */ /* 0x001fca0000000000 */
[----:B------:R0:W2:Y:S02]  /*0810*/  SHFL.DOWN PT, R13, R10, 0x1, 0x1f ;  /* 0x08201f000a0d7f89 */ /* 0x0000a400000e0000 */
.L_x_32:
[----:B------:R-:W-:Y:S01]  /*0820*/  ISETP.NE.AND P0, PT, R6, RZ, PT ;  /* 0x000000ff0600720c */ /* 0x000fe20003f05270 */
[----:B--2---:R-:W-:-:S12]  /*0830*/  FADD R0, R10, R13 ;  /* 0x0000000d0a007221 */ /* 0x004fd80000000000 */
[----:B------:R-:W-:Y:S05]  /*0840*/  @P0 BRA `(.L_x_7) ;  /* 0x0000000000a80947 */ /* 0x000fea0003800000 */
[----:B------:R-:W-:Y:S01]  /*0850*/  I2FP.F32.S32 R3, R5 ;  /* 0x0000000500037245 */ /* 0x000fe20000201400 */
[----:B------:R-:W-:Y:S03]  /*0860*/  BSSY.RECONVERGENT B0, `(.L_x_9) ;  /* 0x000000d000007945 */ /* 0x000fe60003800200 */
[----:B------:R-:W2:Y:S08]  /*0870*/  MUFU.RCP R2, R3 ;  /* 0x0000000300027308 */ /* 0x000eb00000001000 */
[----:B-1----:R-:W1:Y:S01]  /*0880*/  FCHK P0, R9, R3 ;  /* 0x0000000309007302 */ /* 0x002e620000000000 */
[----:B--2---:R-:W-:-:S04]  /*0890*/  FFMA R7, -R3, R2, 1 ;  /* 0x3f80000003077423 */ /* 0x004fc80000000102 */
[----:B------:R-:W-:-:S04]  /*08a0*/  FFMA R2, R2, R7, R2 ;  /* 0x0000000702027223 */ /* 0x000fc80000000002 */
[----:B------:R-:W-:-:S04]  /*08b0*/  FFMA R8, R2, R9, RZ ;  /* 0x0000000902087223 */ /* 0x000fc800000000ff */
[----:B------:R-:W-:-:S04]  /*08c0*/  FFMA R7, -R3, R8, R9 ;  /* 0x0000000803077223 */ /* 0x000fc80000000109 */
[----:B------:R-:W-:Y:S01]  /*08d0*/  FFMA R8, R2, R7, R8 ;  /* 0x0000000702087223 */ /* 0x000fe20000000008 */
[----:B-1----:R-:W-:Y:S06]  /*08e0*/  @!P0 BRA `(.L_x_10) ;  /* 0x0000000000108947 */ /* 0x002fec0003800000 */
[----:B------:R-:W-:Y:S01]  /*08f0*/  IMAD.MOV.U32 R2, RZ, RZ, R9 ;  /* 0x000000ffff027224 */ /* 0x000fe200078e0009 */
[----:B0-----:R-:W-:-:S07]  /*0900*/  MOV R10, 0x920 ;  /* 0x00000920000a7802 */ /* 0x001fce0000000f00 */
[----:B------:R-:W-:Y:S05]  /*0910*/  CALL.REL.NOINC `($__internal_0_$__cuda_sm3x_div_rn_noftz_f32_slowpath) ;  /* 0x0000000c00207944 */ /* 0x000fea0003c00000 */
[----:B------:R-:W-:-:S07]  /*0920*/  MOV R8, R2 ;  /* 0x0000000200087202 */ /* 0x000fce0000000f00 */
.L_x_10:
[----:B------:R-:W-:Y:S05]  /*0930*/  BSYNC.RECONVERGENT B0 ;  /* 0x0000000000007941 */ /* 0x000fea0003800200 */
.L_x_9:
[----:B------:R-:W1:Y:S01]  /*0940*/  MUFU.RCP R2, R3 ;  /* 0x0000000300027308 */ /* 0x000e620000001000 */
[----:B------:R-:W-:Y:S07]  /*0950*/  BSSY.RECONVERGENT B0, `(.L_x_11) ;  /* 0x000000c000007945 */ /* 0x000fee0003800200 */
[----:B------:R-:W2:Y:S01]  /*0960*/  FCHK P0, R0, R3 ;  /* 0x0000000300007302 */ /* 0x000ea20000000000 */
[----:B-1----:R-:W-:-:S04]  /*0970*/  FFMA R7, -R3, R2, 1 ;  /* 0x3f80000003077423 */ /* 0x002fc80000000102 */
[----:B------:R-:W-:-:S04]  /*0980*/  FFMA R9, R2, R7, R2 ;  /* 0x0000000702097223 */ /* 0x000fc80000000002 */
[----:B------:R-:W-:-:S04]  /*0990*/  FFMA R2, R0, R9, RZ ;  /* 0x0000000900027223 */ /* 0x000fc800000000ff */
[----:B------:R-:W-:-:S04]  /*09a0*/  FFMA R7, -R3, R2, R0 ;  /* 0x0000000203077223 */ /* 0x000fc80000000100 */
[----:B------:R-:W-:Y:S01]  /*09b0*/  FFMA R7, R9, R7, R2 ;  /* 0x0000000709077223 */ /* 0x000fe20000000002 */
[----:B--2---:R-:W-:Y:S06]  /*09c0*/  @!P0 BRA `(.L_x_12) ;  /* 0x0000000000108947 */ /* 0x004fec0003800000 */
[----:B------:R-:W-:Y:S01]  /*09d0*/  IMAD.MOV.U32 R2, RZ, RZ, R0 ;  /* 0x000000ffff027224 */ /* 0x000fe200078e0000 */
[----:B0-----:R-:W-:-:S07]  /*09e0*/  MOV R10, 0xa00 ;  /* 0x00000a00000a7802 */ /* 0x001fce0000000f00 */
[----:B------:R-:W-:Y:S05]  /*09f0*/  CALL.REL.NOINC `($__internal_0_$__cuda_sm3x_div_rn_noftz_f32_slowpath) ;  /* 0x0000000800e87944 */ /* 0x000fea0003c00000 */
[----:B------:R-:W-:-:S07]  /*0a00*/  MOV R7, R2 ;  /* 0x0000000200077202 */ /* 0x000fce0000000f00 */
.L_x_12:
[----:B------:R-:W-:Y:S05]  /*0a10*/  BSYNC.RECONVERGENT B0 ;  /* 0x0000000000007941 */ /* 0x000fea0003800200 */
.L_x_11:
[----:B------:R-:W1:Y:S01]  /*0a20*/  LDCU UR4, c[0x0][0x3ac] ;  /* 0x00007580ff0477ac */ /* 0x000e620008000800 */
[----:B------:R-:W-:Y:S01]  /*0a30*/  FFMA R7, -R8, R8, R7 ;  /* 0x0000000808077223 */ /* 0x000fe20000000107 */
[----:B------:R-:W2:Y:S03]  /*0a40*/  S2UR UR8, SR_CgaCtaId ;  /* 0x00000000000879c3 */ /* 0x000ea60000008800 */
[----:B-1----:R-:W-:Y:S01]  /*0a50*/  FADD R7, R7, UR4 ;  /* 0x0000000407077e21 */ /* 0x002fe20008000000 */
[----:B------:R-:W-:Y:S02]  /*0a60*/  UMOV UR4, 0x400 ;  /* 0x0000040000047882 */ /* 0x000fe40000000000 */
[----:B------:R-:W-:Y:S02]  /*0a70*/  IMAD.U32 R3, RZ, RZ, UR4 ;  /* 0x00000004ff037e24 */ /* 0x000fe4000f8e00ff */
[----:B------:R-:W-:-:S02]  /*0a80*/  FSETP.GEU.AND P0, PT, |R7|, 1.175494350822287508e-38, PT ;  /* 0x008000000700780b */ /* 0x000fc40003f0e200 */
[----:B--2---:R-:W-:-:S04]  /*0a90*/  MOV R2, UR8 ;  /* 0x0000000800027c02 */ /* 0x004fc80008000f00 */
[----:B------:R-:W-:-:S07]  /*0aa0*/  LEA R0, R2, R3, 0x18 ;  /* 0x0000000302007211 */ /* 0x000fce00078ec0ff */
[----:B------:R-:W-:-:S04]  /*0ab0*/  @!P0 FMUL R7, R7, 16777216 ;  /* 0x4b80000007078820 */ /* 0x000fc80000400000 */
[----:B------:R-:W1:Y:S02]  /*0ac0*/  MUFU.RSQ R9, R7 ;  /* 0x0000000700097308 */ /* 0x000e640000001400 */
[----:B-1----:R-:W-:-:S05]  /*0ad0*/  @!P0 FMUL R9, R9, 4096 ;  /* 0x4580000009098820 */ /* 0x002fca0000400000 */
[----:B------:R3:W-:Y:S02]  /*0ae0*/  STS.64 [R0], R8 ;  /* 0x0000000800007388 */ /* 0x0007e40000000a00 */
.L_x_7:
[----:B------:R-:W-:Y:S05]  /*0af0*/  WARPSYNC.ALL ;  /* 0x0000000000007948 */ /* 0x000fea0003800000 */
[----:B------:R-:W-:Y:S01]  /*0b00*/  BAR.SYNC.DEFER_BLOCKING 0x0 ;  /* 0x0000000000007b1d */ /* 0x000fe20000010000 */
[----:B------:R-:W-:-:S13]  /*0b10*/  ISETP.GE.AND P0, PT, R6, R5, PT ;  /* 0x000000050600720c */ /* 0x000fda0003f06270 */
[----:B------:R-:W-:Y:S05]  /*0b20*/  @P0 EXIT ;  /* 0x000000000000094d */ /* 0x000fea0003800000 */
[----:B------:R-:W2:Y:S01]  /*0b30*/  LDC R18, c[0x0][0x3a8] ;  /* 0x0000ea00ff127b82 */ /* 0x000ea20000000800 */
[----:B0-----:R-:W-:Y:S01]  /*0b40*/  LEA R10, R2, R3, 0x18 ;  /* 0x00000003020a7211 */ /* 0x001fe200078ec0ff */
[----:B------:R-:W0:Y:S05]  /*0b50*/  LDCU UR4, c[0x0][0x3a4] ;  /* 0x00007480ff0477ac */ /* 0x000e2a0008000800 */
[----:B------:R-:W4:Y:S01]  /*0b60*/  LDS.64 R10, [R10] ;  /* 0x000000000a0a7984 */ /* 0x000f220000000a00 */
[----:B------:R-:W5:Y:S08]  /*0b70*/  LDC.64 R12, c[0x0][0x388] ;  /* 0x0000e200ff0c7b82 */ /* 0x000f700000000a00 */
[----:B------:R-:W0:Y:S01]  /*0b80*/  LDC.64 R14, c[0x0][0x390] ;  /* 0x0000e400ff0e7b82 */ /* 0x000e220000000a00 */
[----:B--23--:R-:W-:-:S07]  /*0b90*/  IABS R0, R18 ;  /* 0x0000001200007213 */ /* 0x00cfce0000000000 */
[----:B------:R-:W2:Y:S01]  /*0ba0*/  LDC R7, c[0x0][0x3a8] ;  /* 0x0000ea00ff077b82 */ /* 0x000ea20000000800 */
[----:B------:R-:W-:Y:S01]  /*0bb0*/  ISETP.NE.AND P0, PT, R18, RZ, PT ;  /* 0x000000ff1200720c */ /* 0x000fe20003f05270 */
[----:B------:R-:W3:Y:S01]  /*0bc0*/  I2F.RP R19, R0 ;  /* 0x0000000000137306 */ /* 0x000ee20000209400 */
[----:B-----5:R-:W-:-:S05]  /*0bd0*/  IMAD.WIDE.U32 R12, R4, 0x4, R12 ;  /* 0x00000004040c7825 */ /* 0x020fca00078e000c */
[----:B-1----:R-:W1:Y:S01]  /*0be0*/  LDC.64 R8, c[0x0][0x380] ;  /* 0x0000e000ff087b82 */ /* 0x002e620000000a00 */
[----:B0-----:R-:W-:-:S07]  /*0bf0*/  IMAD.WIDE.U32 R14, R4, 0x4, R14 ;  /* 0x00000004040e7825 */ /* 0x001fce00078e000e */
[----:B------:R-:W0:Y:S01]  /*0c00*/  LDC.64 R2, c[0x0][0x398] ;  /* 0x0000e600ff027b82 */ /* 0x000e220000000a00 */
[----:B---3--:R-:W3:Y:S02]  /*0c10*/  MUFU.RCP R19, R19 ;  /* 0x0000001300137308 */ /* 0x008ee40000001000 */
[----:B---3--:R-:W-:-:S06]  /*0c20*/  VIADD R16, R19, 0xffffffe ;  /* 0x0ffffffe13107836 */ /* 0x008fcc0000000000 */
[----:B------:R3:W5:Y:S02]  /*0c30*/  F2I.FTZ.U32.TRUNC.NTZ R17, R16 ;  /* 0x0000001000117305 */ /* 0x000764000021f000 */
[----:B---3--:R-:W-:Y:S01]  /*0c40*/  IMAD.MOV.U32 R16, RZ, RZ, RZ ;  /* 0x000000ffff107224 */ /* 0x008fe200078e00ff */
[----:B-----5:R-:W-:-:S05]  /*0c50*/  IADD3 R19, PT, PT, RZ, -R17, RZ ;  /* 0x80000011ff137210 */ /* 0x020fca0007ffe0ff */
[----:B------:R-:W-:-:S04]  /*0c60*/  IMAD R19, R19, R0, RZ ;  /* 0x0000000013137224 */ /* 0x000fc800078e02ff */
[----:B------:R-:W-:Y:S01]  /*0c70*/  IMAD.HI.U32 R16, R17, R19, R16 ;  /* 0x0000001311107227 */ /* 0x000fe200078e0010 */
[----:B012-4-:R-:W-:-:S07]  /*0c80*/  LOP3.LUT R17, RZ, R18, RZ, 0x33, !PT ;  /* 0x00000012ff117212 */ /* 0x017fce00078e33ff */
.L_x_13:
[----:B0-----:R-:W-:Y:S01]  /*0c90*/  IABS R19, R6 ;  /* 0x0000000600137213 */ /* 0x001fe20000000000 */
[----:B------:R-:W2:Y:S01]  /*0ca0*/  LDG.E R23, desc[UR6][R12.64] ;  /* 0x000000060c177981 */ /* 0x000ea2000c1e1900 */
[----:B------:R-:W-:-:S03]  /*0cb0*/  IABS R22, R7 ;  /* 0x0000000700167213 */ /* 0x000fc60000000000 */
[----:B------:R-:W-:Y:S01]  /*0cc0*/  IMAD.HI.U32 R18, R16, R19, RZ ;  /* 0x0000001310127227 */ /* 0x000fe200078e00ff */
[----:B------:R-:W2:Y:S04]  /*0cd0*/  LDG.E R25, desc[UR6][R14.64] ;  /* 0x000000060e197981 */ /* 0x000ea8000c1e1900 */
[----:B------:R-:W-:-:S05]  /*0ce0*/  IADD3 R20, PT, PT, -R18, RZ, RZ ;  /* 0x000000ff12147210 */ /* 0x000fca0007ffe1ff */
[----:B------:R-:W-:-:S05]  /*0cf0*/  IMAD R19, R22, R20, R19 ;  /* 0x0000001416137224 */ /* 0x000fca00078e0213 */
[----:B------:R-:W-:-:S13]  /*0d00*/  ISETP.GT.U32.AND P2, PT, R0, R19, PT ;  /* 0x000000130000720c */ /* 0x000fda0003f44070 */
[----:B------:R-:W-:Y:S01]  /*0d10*/  @!P2 IMAD.IADD R19, R19, 0x1, -R22 ;  /* 0x000000011313a824 */ /* 0x000fe200078e0a16 */
[----:B------:R-:W-:-:S04]  /*0d20*/  @!P2 IADD3 R18, PT, PT, R18, 0x1, RZ ;  /* 0x000000011212a810 */ /* 0x000fc80007ffe0ff */
[----:B------:R-:W-:Y:S02]  /*0d30*/  ISETP.GE.U32.AND P1, PT, R19, R0, PT ;  /* 0x000000001300720c */ /* 0x000fe40003f26070 */
[----:B------:R-:W-:-:S04]  /*0d40*/  LOP3.LUT R19, R6, R7, RZ, 0x3c, !PT ;  /* 0x0000000706137212 */ /* 0x000fc800078e3cff */
[----:B------:R-:W-:-:S07]  /*0d50*/  ISETP.GE.AND P3, PT, R19, RZ, PT ;  /* 0x000000ff1300720c */ /* 0x000fce0003f66270 */
[----:B------:R-:W-:-:S06]  /*0d60*/  @P1 VIADD R18, R18, 0x1 ;  /* 0x0000000112121836 */ /* 0x000fcc0000000000 */
[----:B------:R-:W-:-:S04]  /*0d70*/  @!P3 IADD3 R18, PT, PT, -R18, RZ, RZ ;  /* 0x000000ff1212b210 */ /* 0x000fc80007ffe1ff */
[----:B------:R-:W-:-:S05]  /*0d80*/  SEL R19, R17, R18, !P0 ;  /* 0x0000001211137207 */ /* 0x000fca0004000000 */
[----:B------:R-:W-:Y:S02]  /*0d90*/  IMAD.MOV R18, RZ, RZ, -R19 ;  /* 0x000000ffff127224 */ /* 0x000fe400078e0a13 */
[----:B------:R-:W-:Y:S02]  /*0da0*/  IMAD R19, R19, UR4, R4 ;  /* 0x0000000413137c24 */ /* 0x000fe4000f8e0204 */
[----:B------:R-:W-:-:S04]  /*0db0*/  IMAD R18, R7, R18, R6 ;  /* 0x0000001207127224 */ /* 0x000fc800078e0206 */
[----:B------:R-:W-:-:S04]  /*0dc0*/  IMAD R19, R19, R7, R18 ;  /* 0x0000000713137224 */ /* 0x000fc800078e0212 */
[----:B------:R-:W-:-:S06]  /*0dd0*/  IMAD.WIDE R20, R19, 0x4, R8 ;  /* 0x0000000413147825 */ /* 0x000fcc00078e0208 */
[----:B------:R-:W3:Y:S01]  /*0de0*/  LDG.E R21, desc[UR6][R20.64] ;  /* 0x0000000614157981 */ /* 0x000ee2000c1e1900 */
[----:B------:R-:W-:-:S04]  /*0df0*/  IADD3 R6, PT, PT, R6, UR5, RZ ;  /* 0x0000000506067c10 */ /* 0x000fc8000fffe0ff */
[----:B------:R-:W-:Y:S01]  /*0e00*/  ISETP.GE.AND P1, PT, R6, R5, PT ;  /* 0x000000050600720c */ /* 0x000fe20003f26270 */
[----:B---3--:R-:W-:-:S04]  /*0e10*/  FADD R18, -R10, R21 ;  /* 0x000000150a127221 */ /* 0x008fc80000000100 */
[----:B------:R-:W-:Y:S01]  /*0e20*/  FMUL R22, R18, R11 ;  /* 0x0000000b12167220 */ /* 0x000fe20000400000 */
[----:B------:R-:W-:-:S04]  /*0e30*/  IMAD.WIDE R18, R19, 0x4, R2 ;  /* 0x0000000413127825 */ /* 0x000fc800078e0202 */
[----:B--2---:R-:W-:-:S05]  /*0e40*/  FFMA R23, R22, R23, R25 ;  /* 0x0000001716177223 */ /* 0x004fca0000000019 */
[----:B------:R0:W-:Y:S01]  /*0e50*/  STG.E desc[UR6][R18.64], R23 ;  /* 0x0000001712007986 */ /* 0x0001e2000c101906 */
[----:B------:R-:W-:Y:S05]  /*0e60*/  @!P1 BRA `(.L_x_13) ;  /* 0xfffffffc00889947 */ /* 0x000fea000383ffff */
[----:B------:R-:W-:Y:S05]  /*0e70*/  EXIT ;  /* 0x000000000000794d */ /* 0x000fea0003800000 */
.L_x_5:
[----:B------:R-:W-:Y:S02]  /*0e80*/  HFMA2 R19, -RZ, RZ, 0, 9.5367431640625e-07 ;  /* 0x00000010ff137431 */ /* 0x000fe400000001ff */
[----:B-1----:R-:W-:Y:S01]  /*0e90*/  IMAD.MOV.U32 R18, RZ, RZ, R9 ;  /* 0x000000ffff127224 */ /* 0x002fe200078e0009 */
[----:B------:R-:W-:Y:S01]  /*0ea0*/  MOV R17, 0xffffffff ;  /* 0xffffffff00117802 */ /* 0x000fe20000000f00 */
[----:B------:R-:W-:-:S07]  /*0eb0*/  IMAD.MOV.U32 R20, RZ, RZ, 0x1f ;  /* 0x0000001fff147424 */ /* 0x000fce00078e00ff */
[----:B------:R-:W-:Y:S05]  /*0ec0*/  WARPSYNC.COLLECTIVE R17, `(.L_x_14) ;  /* 0x0000000011087348 */ /* 0x000fea0003c00000 */
[----:B------:R0:W1:Y:S02]  /*0ed0*/  SHFL.DOWN P3, R15, R18, R19, R20 ;  /* 0x08000013120f7389 */ /* 0x0000640000060014 */
[----:B01----:R-:W-:Y:S05]  /*0ee0*/  ENDCOLLECTIVE ;  /* 0x000000000000791b */ /* 0x003fea0003800000 */
.L_x_14:
[----:B------:R-:W-:Y:S02]  /*0ef0*/  IMAD.MOV.U32 R19, RZ, RZ, 0x8 ;  /* 0x00000008ff137424 */ /* 0x000fe400078e00ff */
[----:B------:R-:W-:-:S04]  /*0f00*/  IMAD.MOV.U32 R12, RZ, RZ, R15 ;  /* 0x000000ffff0c7224 */ /* 0x000fc800078e000f */
[----:B------:R-:W-:-:S05]  /*0f10*/  FADD R12, R9, R12 ;  /* 0x0000000c090c7221 */ /* 0x000fca0000000000 */
[----:B------:R-:W-:-:S07]  /*0f20*/  MOV R18, R12 ;  /* 0x0000000c00127202 */ /* 0x000fce0000000f00 */
[----:B------:R-:W-:Y:S05]  /*0f30*/  WARPSYNC.COLLECTIVE R17, `(.L_x_15) ;  /* 0x0000000011087348 */ /* 0x000fea0003c00000 */
[----:B------:R0:W1:Y:S02]  /*0f40*/  SHFL.DOWN P3, R15, R18, R19, R20 ;  /* 0x08000013120f7389 */ /* 0x0000640000060014 */
[----:B01----:R-:W-:Y:S05]  /*0f50*/  ENDCOLLECTIVE ;  /* 0x000000000000791b */ /* 0x003fea0003800000 */
.L_x_15:
[----:B------:R-:W-:Y:S01]  /*0f60*/  HFMA2 R19, -RZ, RZ, 0, 2.384185791015625e-07 ;  /* 0x00000004ff137431 */ /* 0x000fe200000001ff */
[----:B------:R-:W-:-:S05]  /*0f70*/  MOV R11, R15 ;  /* 0x0000000f000b7202 */ /* 0x000fca0000000f00 */
[----:B------:R-:W-:-:S04]  /*0f80*/  FADD R11, R12, R11 ;  /* 0x0000000b0c0b7221 */ /* 0x000fc80000000000 */
[----:B------:R-:W-:-:S07]  /*0f90*/  IMAD.MOV.U32 R18, RZ, RZ, R11 ;  /* 0x000000ffff127224 */ /* 0x000fce00078e000b */
[----:B------:R-:W-:Y:S05]  /*0fa0*/  WARPSYNC.COLLECTIVE R17, `(.L_x_16) ;  /* 0x0000000011087348 */ /* 0x000fea0003c00000 */
[----:B------:R0:W1:Y:S02]  /*0fb0*/  SHFL.DOWN P3, R15, R18, R19, R20 ;  /* 0x08000013120f7389 */ /* 0x0000640000060014 */
[----:B01----:R-:W-:Y:S05]  /*0fc0*/  ENDCOLLECTIVE ;  /* 0x000000000000791b */ /* 0x003fea0003800000 */
.L_x_16:
[----:B------:R-:W-:Y:S02]  /*0fd0*/  IMAD.MOV.U32 R19, RZ, RZ, 0x2 ;  /* 0x00000002ff137424 */ /* 0x000fe400078e00ff */
[----:B------:R-:W-:-:S04]  /*0fe0*/  IMAD.MOV.U32 R14, RZ, RZ, R15 ;  /* 0x000000ffff0e7224 */ /* 0x000fc800078e000f */
[----:B------:R-:W-:-:S05]  /*0ff0*/  FADD R14, R11, R14 ;  /* 0x0000000e0b0e7221 */ /* 0x000fca0000000000 */
[----:B------:R-:W-:-:S07]  /*1000*/  MOV R18, R14 ;  /* 0x0000000e00127202 */ /* 0x000fce0000000f00 */
[----:B------:R-:W-:Y:S05]  /*1010*/  WARPSYNC.COLLECTIVE R17, `(.L_x_17) ;  /* 0x0000000011087348 */ /* 0x000fea0003c00000 */
[----:B------:R0:W1:Y:S02]  /*1020*/  SHFL.DOWN P3, R15, R18, R19, R20 ;  /* 0x08000013120f7389 */ /* 0x0000640000060014 */
[----:B01----:R-:W-:Y:S05]  /*1030*/  ENDCOLLECTIVE ;  /* 0x000000000000791b */ /* 0x003fea0003800000 */
.L_x_17:
[----:B------:R-:W-:Y:S01]  /*1040*/  HFMA2 R19, -RZ, RZ, 0, 5.9604644775390625e-08 ;  /* 0x00000001ff137431 */ /* 0x000fe200000001ff */
[----:B------:R-:W-:-:S05]  /*1050*/  MOV R13, R15 ;  /* 0x0000000f000d7202 */ /* 0x000fca0000000f00 */
[----:B------:R-:W-:-:S04]  /*1060*/  FADD R13, R14, R13 ;  /* 0x0000000d0e0d7221 */ /* 0x000fc80000000000 */
[----:B------:R-:W-:-:S07]  /*1070*/  IMAD.MOV.U32 R18, RZ, RZ, R13 ;  /* 0x000000ffff127224 */ /* 0x000fce00078e000d */
[----:B------:R-:W-:Y:S05]  /*1080*/  WARPSYNC.COLLECTIVE R17, `(.L_x_18) ;  /* 0x0000000011087348 */ /* 0x000fea0003c00000 */
[----:B------:R0:W1:Y:S02]  /*1090*/  SHFL.DOWN P3, R15, R18, R19, R20 ;  /* 0x08000013120f7389 */ /* 0x0000640000060014 */
[----:B01----:R-:W-:Y:S05]  /*10a0*/  ENDCOLLECTIVE ;  /* 0x000000000000791b */ /* 0x003fea0003800000 */
.L_x_18:
[----:B------:R-:W-:Y:S01]  /*10b0*/  IMAD.MOV.U32 R16, RZ, RZ, R15 ;  /* 0x000000ffff107224 */ /* 0x000fe200078e000f */
[----:B------:R-:W-:Y:S06]  /*10c0*/  BRA `(.L_x_19) ;  /* 0xfffffff400547947 */ /* 0x000fec000383ffff */
.L_x_6:
[----:B------:R-:W-:Y:S01]  /*10d0*/  HFMA2 R20, -RZ, RZ, 0, 1.847743988037109375e-06 ;  /* 0x0000001fff147431 */ /* 0x000fe200000001ff */
[----:B------:R-:W-:Y:S01]  /*10e0*/  BSSY B0, `(.L_x_20) ;  /* 0x0000007000007945 */ /* 0x000fe20003800000 */
[----:B------:R-:W-:Y:S01]  /*10f0*/  MOV R18, R0 ;  /* 0x0000000000127202 */ /* 0x000fe20000000f00 */
[----:B------:R-:W-:Y:S02]  /*1100*/  IMAD.MOV.U32 R19, RZ, RZ, 0x10 ;  /* 0x00000010ff137424 */ /* 0x000fe400078e00ff */
[----:B------:R-:W-:-:S07]  /*1110*/  IMAD.MOV.U32 R17, RZ, RZ, -0x1 ;  /* 0xffffffffff117424 */ /* 0x000fce00078e00ff */
[----:B01----:R-:W-:Y:S05]  /*1120*/  WARPSYNC.COLLECTIVE R17, `(.L_x_21) ;  /* 0x0000000011087348 */ /* 0x003fea0003c00000 */
[----:B------:R2:W3:Y:S02]  /*1130*/  SHFL.DOWN P3, R15, R18, R19, R20 ;  /* 0x08000013120f7389 */ /* 0x0004e40000060014 */
[----:B0123--:R-:W-:Y:S05]  /*1140*/  ENDCOLLECTIVE ;  /* 0x000000000000791b */ /* 0x00ffea0003800000 */
.L_x_21:
[----:B------:R-:W-:Y:S05]  /*1150*/  BSYNC B0 ;  /* 0x0000000000007941 */ /* 0x000fea0003800000 */
.L_x_20:
[----:B------:R-:W-:Y:S01]  /*1160*/  MOV R11, R15 ;  /* 0x0000000f000b7202 */ /* 0x000fe20000000f00 */
[----:B------:R-:W-:Y:S02]  /*1170*/  HFMA2 R19, -RZ, RZ, 0, 4.76837158203125e-07 ;  /* 0x00000008ff137431 */ /* 0x000fe400000001ff */
[----:B------:R-:W-:Y:S01]  /*1180*/  IMAD.MOV.U32 R20, RZ, RZ, 0x1f ;  /* 0x0000001fff147424 */ /* 0x000fe200078e00ff */
[----:B------:R-:W-:Y:S01]  /*1190*/  MOV R17, 0xffffffff ;  /* 0xffffffff00117802 */ /* 0x000fe20000000f00 */
[----:B------:R-:W-:-:S04]  /*11a0*/  FADD R11, R11, R0 ;  /* 0x000000000b0b7221 */ /* 0x000fc80000000000 */
[----:B------:R-:W-:-:S07]  /*11b0*/  IMAD.MOV.U32 R18, RZ, RZ, R11 ;  /* 0x000000ffff127224 */ /* 0x000fce00078e000b */
[----:B------:R-:W-:Y:S05]  /*11c0*/  WARPSYNC.COLLECTIVE R17, `(.L_x_22) ;  /* 0x0000000011087348 */ /* 0x000fea0003c00000 */
[----:B------:R0:W1:Y:S02]  /*11d0*/  SHFL.DOWN P3, R15, R18, R19, R20 ;  /* 0x08000013120f7389 */ /* 0x0000640000060014 */
[----:B01----:R-:W-:Y:S05]  /*11e0*/  ENDCOLLECTIVE ;  /* 0x000000000000791b */ /* 0x003fea0003800000 */
.L_x_22:
[----:B------:R-:W-:Y:S02]  /*11f0*/  IMAD.MOV.U32 R19, RZ, RZ, 0x4 ;  /* 0x00000004ff137424 */ /* 0x000fe400078e00ff */
[----:B------:R-:W-:-:S04]  /*1200*/  IMAD.MOV.U32 R10, RZ, RZ, R15 ;  /* 0x000000ffff0a7224 */ /* 0x000fc800078e000f */
[----:B------:R-:W-:-:S05]  /*1210*/  FADD R10, R11, R10 ;  /* 0x0000000a0b0a7221 */ /* 0x000fca0000000000 */
[----:B------:R-:W-:-:S07]  /*1220*/  MOV R18, R10 ;  /* 0x0000000a00127202 */ /* 0x000fce0000000f00 */
[----:B------:R-:W-:Y:S05]  /*1230*/  WARPSYNC.COLLECTIVE R17, `(.L_x_23) ;  /* 0x0000000011087348 */ /* 0x000fea0003c00000 */
[----:B------:R0:W1:Y:S02]  /*1240*/  SHFL.DOWN P3, R15, R18, R19, R20 ;  /* 0x08000013120f7389 */ /* 0x0000640000060014 */
[----:B01----:R-:W-:Y:S05]  /*1250*/  ENDCOLLECTIVE ;  /* 0x000000000000791b */ /* 0x003fea0003800000 */
.L_x_23:
[----:B------:R-:W-:Y:S01]  /*1260*/  HFMA2 R19, -RZ, RZ, 0, 1.1920928955078125e-07 ;  /* 0x00000002ff137431 */ /* 0x000fe200000001ff */
[----:B------:R-:W-:-:S05]  /*1270*/  MOV R13, R15 ;  /* 0x0000000f000d7202 */ /* 0x000fca0000000f00 */
[----:B------:R-:W-:-:S04]  /*1280*/  FADD R13, R10, R13 ;  /* 0x0000000d0a0d7221 */ /* 0x000fc80000000000 */
[----:B------:R-:W-:-:S07]  /*1290*/  IMAD.MOV.U32 R18, RZ, RZ, R13 ;  /* 0x000000ffff127224 */ /* 0x000fce00078e000d */
[----:B------:R-:W-:Y:S05]  /*12a0*/  WARPSYNC.COLLECTIVE R17, `(.L_x_24) ;  /* 0x0000000011087348 */ /* 0x000fea0003c00000 */
[----:B------:R0:W1:Y:S02]  /*12b0*/  SHFL.DOWN P3, R15, R18, R19, R20 ;  /* 0x08000013120f7389 */ /* 0x0000640000060014 */
[----:B01----:R-:W-:Y:S05]  /*12c0*/  ENDCOLLECTIVE ;  /* 0x000000000000791b */ /* 0x003fea0003800000 */
.L_x_24:
[----:B------:R-:W-:Y:S02]  /*12d0*/  IMAD.MOV.U32 R19, RZ, RZ, 0x1 ;  /* 0x00000001ff137424 */ /* 0x000fe400078e00ff */
[----:B------:R-:W-:-:S04]  /*12e0*/  IMAD.MOV.U32 R12, RZ, RZ, R15 ;  /* 0x000000ffff0c7224 */ /* 0x000fc800078e000f */
[----:B------:R-:W-:-:S05]  /*12f0*/  FADD R12, R13, R12 ;  /* 0x0000000c0d0c7221 */ /* 0x000fca0000000000 */
[----:B------:R-:W-:-:S07]  /*1300*/  MOV R18, R12 ;  /* 0x0000000c00127202 */ /* 0x000fce0000000f00 */
[----:B------:R-:W-:Y:S05]  /*1310*/  WARPSYNC.COLLECTIVE R17, `(.L_x_25) ;  /* 0x0000000011087348 */ /* 0x000fea0003c00000 */
[----:B------:R0:W1:Y:S02]  /*1320*/  SHFL.DOWN P3, R15, R18, R19, R20 ;  /* 0x08000013120f7389 */ /* 0x0000640000060014 */
[----:B01----:R-:W-:Y:S05]  /*1330*/  ENDCOLLECTIVE ;  /* 0x000000000000791b */ /* 0x003fea0003800000 */
.L_x_25:
[----:B------:R-:W-:Y:S05]  /*1340*/  BRA `(.L_x_26) ;  /* 0xfffffff000ec7947 */ /* 0x000fea000383ffff */
.L_x_8:
[----:B------:R-:W-:Y:S01]  /*1350*/  HFMA2 R20, -RZ, RZ, 0, 1.847743988037109375e-06 ;  /* 0x0000001fff147431 */ /* 0x000fe200000001ff */
[----:B--2---:R-:W-:Y:S01]  /*1360*/  MOV R18, R0 ;  /* 0x0000000000127202 */ /* 0x004fe20000000f00 */
[----:B------:R-:W-:Y:S02]  /*1370*/  IMAD.MOV.U32 R19, RZ, RZ, 0x10 ;  /* 0x00000010ff137424 */ /* 0x000fe400078e00ff */
[----:B------:R-:W-:-:S07]  /*1380*/  IMAD.MOV.U32 R17, RZ, RZ, -0x1 ;  /* 0xffffffffff117424 */ /* 0x000fce00078e00ff */
[----:B01----:R-:W-:Y:S05]  /*1390*/  WARPSYNC.COLLECTIVE R17, `(.L_x_27) ;  /* 0x0000000011087348 */ /* 0x003fea0003c00000 */
[----:B------:R2:W3:Y:S02]  /*13a0*/  SHFL.DOWN P3, R15, R18, R19, R20 ;  /* 0x08000013120f7389 */ /* 0x0004e40000060014 */
[----:B0123--:R-:W-:Y:S05]  /*13b0*/  ENDCOLLECTIVE ;  /* 0x000000000000791b */ /* 0x00ffea0003800000 */
.L_x_27:
[----:B------:R-:W-:Y:S01]  /*13c0*/  HFMA2 R19, -RZ, RZ, 0, 4.76837158203125e-07 ;  /* 0x00000008ff137431 */ /* 0x000fe200000001ff */
[----:B------:R-:W-:-:S05]  /*13d0*/  MOV R7, R15 ;  /* 0x0000000f00077202 */ /* 0x000fca0000000f00 */
[----:B------:R-:W-:-:S04]  /*13e0*/  FADD R7, R7, R0 ;  /* 0x0000000007077221 */ /* 0x000fc80000000000 */
[----:B------:R-:W-:-:S07]  /*13f0*/  IMAD.MOV.U32 R18, RZ, RZ, R7 ;  /* 0x000000ffff127224 */ /* 0x000fce00078e0007 */
[----:B------:R-:W-:Y:S05]  /*1400*/  WARPSYNC.COLLECTIVE R17, `(.L_x_28) ;  /* 0x0000000011087348 */ /* 0x000fea0003c00000 */
[----:B------:R0:W1:Y:S02]  /*1410*/  SHFL.DOWN P3, R15, R18, R19, R20 ;  /* 0x08000013120f7389 */ /* 0x0000640000060014 */
[----:B01----:R-:W-:Y:S05]  /*1420*/  ENDCOLLECTIVE ;  /* 0x000000000000791b */ /* 0x003fea0003800000 */
.L_x_28:
[----:B------:R-:W-:Y:S02]  /*1430*/  IMAD.MOV.U32 R19, RZ, RZ, 0x4 ;  /* 0x00000004ff137424 */ /* 0x000fe400078e00ff */
[----:B------:R-:W-:-:S04]  /*1440*/  IMAD.MOV.U32 R8, RZ, RZ, R15 ;  /* 0x000000ffff087224 */ /* 0x000fc800078e000f */
[----:B------:R-:W-:-:S05]  /*1450*/  FADD R8, R7, R8 ;  /* 0x0000000807087221 */ /* 0x000fca0000000000 */
[----:B------:R-:W-:-:S07]  /*1460*/  MOV R18, R8 ;  /* 0x0000000800127202 */ /* 0x000fce0000000f00 */
[----:B------:R-:W-:Y:S05]  /*1470*/  WARPSYNC.COLLECTIVE R17, `(.L_x_29) ;  /* 0x0000000011087348 */ /* 0x000fea0003c00000 */
[----:B------:R0:W1:Y:S02]  /*1480*/  SHFL.DOWN P3, R15, R18, R19, R20 ;  /* 0x08000013120f7389 */ /* 0x0000640000060014 */
[----:B01----:R-:W-:Y:S05]  /*1490*/  ENDCOLLECTIVE ;  /* 0x000000000000791b */ /* 0x003fea0003800000 */
.L_x_29:
[----:B------:R-:W-:Y:S01]  /*14a0*/  HFMA2 R19, -RZ, RZ, 0, 1.1920928955078125e-07 ;  /* 0x00000002ff137431 */ /* 0x000fe200000001ff */
[----:B------:R-:W-:-:S05]  /*14b0*/  MOV R11, R15 ;  /* 0x0000000f000b7202 */ /* 0x000fca0000000f00 */
[----:B------:R-:W-:-:S04]  /*14c0*/  FADD R11, R8, R11 ;  /* 0x0000000b080b7221 */ /* 0x000fc80000000000 */
[----:B------:R-:W-:-:S07]  /*14d0*/  IMAD.MOV.U32 R18, RZ, RZ, R11 ;  /* 0x000000ffff127224 */ /* 0x000fce00078e000b */
[----:B------:R-:W-:Y:S05]  /*14e0*/  WARPSYNC.COLLECTIVE R17, `(.L_x_30) ;  /* 0x0000000011087348 */ /* 0x000fea0003c00000 */
[----:B------:R0:W1:Y:S02]  /*14f0*/  SHFL.DOWN P3, R15, R18, R19, R20 ;  /* 0x08000013120f7389 */ /* 0x0000640000060014 */
[----:B01----:R-:W-:Y:S05]  /*1500*/  ENDCOLLECTIVE ;  /* 0x000000000000791b */ /* 0x003fea0003800000 */
.L_x_30:
[----:B------:R-:W-:Y:S02]  /*1510*/  IMAD.MOV.U32 R19, RZ, RZ, 0x1 ;  /* 0x00000001ff137424 */ /* 0x000fe400078e00ff */
[----:B------:R-:W-:-:S04]  /*1520*/  IMAD.MOV.U32 R10, RZ, RZ, R15 ;  /* 0x000000ffff0a7224 */ /* 0x000fc800078e000f */
[----:B------:R-:W-:-:S05]  /*1530*/  FADD R10, R11, R10 ;  /* 0x0000000a0b0a7221 */ /* 0x000fca0000000000 */
[----:B------:R-:W-:-:S07]  /*1540*/  MOV R18, R10 ;  /* 0x0000000a00127202 */ /* 0x000fce0000000f00 */
[----:B------:R-:W-:Y:S05]  /*1550*/  WARPSYNC.COLLECTIVE R17, `(.L_x_31) ;  /* 0x0000000011087348 */ /* 0x000fea0003c00000 */
[----:B------:R0:W1:Y:S02]  /*1560*/  SHFL.DOWN P3, R15, R18, R19, R20 ;  /* 0x08000013120f7389 */ /* 0x0000640000060014 */
[----:B01----:R-:W-:Y:S05]  /*1570*/  ENDCOLLECTIVE ;  /* 0x000000000000791b */ /* 0x003fea0003800000 */
.L_x_31:
[----:B------:R-:W-:Y:S01]  /*1580*/  MOV R13, R15 ;  /* 0x0000000f000d7202 */ /* 0x000fe20000000f00 */
[----:B------:R-:W-:Y:S06]  /*1590*/  BRA `(.L_x_32) ;  /* 0xfffffff000a07947 */ /* 0x000fec000383ffff */
        .weak           $__internal_0_$__cuda_sm3x_div_rn_noftz_f32_slowpath
        .type           $__internal_0_$__cuda_sm3x_div_rn_noftz_f32_slowpath,@function
        .size           $__internal_0_$__cuda_sm3x_div_rn_noftz_f32_slowpath,(.L_x_116 - $__internal_0_$__cuda_sm3x_div_rn_noftz_f32_slowpath)
$__internal_0_$__cuda_sm3x_div_rn_noftz_f32_slowpath:
[--C-:B------:R-:W-:Y:S01]  /*15a0*/  SHF.R.U32.HI R9, RZ, 0x17, R3.reuse ;  /* 0x00000017ff097819 */ /* 0x100fe20000011603 */
[----:B------:R-:W-:Y:S01]  /*15b0*/  BSSY.RECONVERGENT B1, `(.L_x_33) ;  /* 0x0000063000017945 */ /* 0x000fe20003800200 */
[----:B------:R-:W-:Y:S01]  /*15c0*/  SHF.R.U32.HI R7, RZ, 0x17, R2 ;  /* 0x00000017ff077819 */ /* 0x000fe20000011602 */
[----:B------:R-:W-:Y:S01]  /*15d0*/  IMAD.MOV.U32 R11, RZ, RZ, R3 ;  /* 0x000000ffff0b7224 */ /* 0x000fe200078e0003 */
[----:B------:R-:W-:Y:S02]  /*15e0*/  LOP3.LUT R9, R9, 0xff, RZ, 0xc0, !PT ;  /* 0x000000ff09097812 */ /* 0x000fe400078ec0ff */
[----:B------:R-:W-:-:S03]  /*15f0*/  LOP3.LUT R14, R7, 0xff, RZ, 0xc0, !PT ;  /* 0x000000ff070e7812 */ /* 0x000fc600078ec0ff */
[----:B------:R-:W-:Y:S01]  /*1600*/  VIADD R13, R9, 0xffffffff ;  /* 0xffffffff090d7836 */ /* 0x000fe20000000000 */
[----:B------:R-:W-:-:S04]  /*1610*/  IADD3 R12, PT, PT, R14, -0x1, RZ ;  /* 0xffffffff0e0c7810 */ /* 0x000fc80007ffe0ff */
[----:B------:R-:W-:-:S04]  /*1620*/  ISETP.GT.U32.AND P0, PT, R13, 0xfd, PT ;  /* 0x000000fd0d00780c */ /* 0x000fc80003f04070 */
[----:B------:R-:W-:-:S13]  /*1630*/  ISETP.GT.U32.OR P0, PT, R12, 0xfd, P0 ;  /* 0x000000fd0c00780c */ /* 0x000fda0000704470 */
[----:B------:R-:W-:Y:S01]  /*1640*/  @!P0 MOV R7, RZ ;  /* 0x000000ff00078202 */ /* 0x000fe20000000f00 */
[----:B------:R-:W-:Y:S06]  /*1650*/  @!P0 BRA `(.L_x_34) ;  /* 0x00000000005c8947 */ /* 0x000fec0003800000 */
[----:B------:R-:W-:Y:S02]  /*1660*/  FSETP.GTU.FTZ.AND P0, PT, |R2|, +INF , PT ;  /* 0x7f8000000200780b */ /* 0x000fe40003f1c200 */
[----:B------:R-:W-:-:S04]  /*1670*/  FSETP.GTU.FTZ.AND P1, PT, |R3|, +INF , PT ;  /* 0x7f8000000300780b */ /* 0x000fc80003f3c200 */
[----:B------:R-:W-:-:S13]  /*1680*/  PLOP3.LUT P0, PT, P0, P1, PT, 0xf8, 0x8f ;  /* 0x00000000008f781c */ /* 0x000fda0000703f70 */
[----:B------:R-:W-:Y:S05]  /*1690*/  @P0 BRA `(.L_x_35) ;  /* 0x00000004004c0947 */ /* 0x000fea0003800000 */
[----:B------:R-:W-:-:S13]  /*16a0*/  LOP3.LUT P0, RZ, R11, 0x7fffffff, R2, 0xc8, !PT ;  /* 0x7fffffff0bff7812 */ /* 0x000fda000780c802 */
[----:B------:R-:W-:Y:S05]  /*16b0*/  @!P0 BRA `(.L_x_36) ;  /* 0x00000004003c8947 */ /* 0x000fea0003800000 */
[C---:B------:R-:W-:Y:S02]  /*16c0*/  FSETP.NEU.FTZ.AND P1, PT, |R2|.reuse, +INF , PT ;  /* 0x7f8000000200780b */ /* 0x040fe40003f3d200 */
[----:B------:R-:W-:Y:S02]  /*16d0*/  FSETP.NEU.FTZ.AND P2, PT, |R3|, +INF , PT ;  /* 0x7f8000000300780b */ /* 0x000fe40003f5d200 */
[----:B------:R-:W-:-:S11]  /*16e0*/  FSETP.NEU.FTZ.AND P0, PT, |R2|, +INF , PT ;  /* 0x7f8000000200780b */ /* 0x000fd60003f1d200 */
[----:B------:R-:W-:Y:S05]  /*16f0*/  @!P2 BRA !P1, `(.L_x_36) ;  /* 0x00000004002ca947 */ /* 0x000fea0004800000 */
[----:B------:R-:W-:-:S04]  /*1700*/  LOP3.LUT P1, RZ, R2, 0x7fffffff, RZ, 0xc0, !PT ;  /* 0x7fffffff02ff7812 */ /* 0x000fc8000782c0ff */
[----:B------:R-:W-:-:S13]  /*1710*/  PLOP3.LUT P1, PT, P2, P1, PT, 0x2f, 0xf2 ;  /* 0x0000000000f2781c */ /* 0x000fda0001722577 */
[----:B------:R-:W-:Y:S05]  /*1720*/  @P1 BRA `(.L_x_37) ;  /* 0x0000000400181947 */ /* 0x000fea0003800000 */
[----:B------:R-:W-:-:S04]  /*1730*/  LOP3.LUT P1, RZ, R11, 0x7fffffff, RZ, 0xc0, !PT ;  /* 0x7fffffff0bff7812 */ /* 0x000fc8000782c0ff */
[----:B------:R-:W-:-:S13]  /*1740*/  PLOP3.LUT P0, PT, P0, P1, PT, 0x2f, 0xf2 ;  /* 0x0000000000f2781c */ /* 0x000fda0000702577 */
[----:B------:R-:W-:Y:S05]  /*1750*/  @P0 BRA `(.L_x_38) ;  /* 0x0000000400000947 */ /* 0x000fea0003800000 */
[----:B------:R-:W-:Y:S02]  /*1760*/  ISETP.GE.AND P0, PT, R12, RZ, PT ;  /* 0x000000ff0c00720c */ /* 0x000fe40003f06270 */
[----:B------:R-:W-:-:S11]  /*1770*/  ISETP.GE.AND P1, PT, R13, RZ, PT ;  /* 0x000000ff0d00720c */ /* 0x000fd60003f26270 */
[----:B------:R-:W-:Y:S01]  /*1780*/  @P0 IMAD.MOV.U32 R7, RZ, RZ, RZ ;  /* 0x000000ffff070224 */ /* 0x000fe200078e00ff */
[----:B------:R-:W-:Y:S01]  /*1790*/  @!P0 MOV R7, 0xffffffc0 ;  /* 0xffffffc000078802 */ /* 0x000fe20000000f00 */
[----:B------:R-:W-:Y:S01]  /*17a0*/  @!P0 FFMA R2, R2, 1.84467440737095516160e+19, RZ ;  /* 0x5f80000002028823 */ /* 0x000fe200000000ff */
[----:B------:R-:W-:-:S03]  /*17b0*/  @!P1 FFMA R11, R3, 1.84467440737095516160e+19, RZ ;  /* 0x5f800000030b9823 */ /* 0x000fc600000000ff */
[----:B------:R-:W-:-:S07]  /*17c0*/  @!P1 VIADD R7, R7, 0x40 ;  /* 0x0000004007079836 */ /* 0x000fce0000000000 */
.L_x_34:
[----:B------:R-:W-:Y:S01]  /*17d0*/  LEA R12, R9, 0xc0800000, 0x17 ;  /* 0xc0800000090c7811 */ /* 0x000fe200078eb8ff */
[----:B------:R-:W-:Y:S03]  /*17e0*/  BSSY.RECONVERGENT B2, `(.L_x_39) ;  /* 0x0000036000027945 */ /* 0x000fe60003800200 */
[----:B------:R-:W-:Y:S01]  /*17f0*/  IADD3 R12, PT, PT, -R12, R11, RZ ;  /* 0x0000000b0c0c7210 */ /* 0x000fe20007ffe1ff */
[----:B------:R-:W-:-:S03]  /*1800*/  VIADD R11, R14, 0xffffff81 ;  /* 0xffffff810e0b7836 */ /* 0x000fc60000000000 */
[----:B------:R0:W1:Y:S01]  /*1810*/  MUFU.RCP R13, R12 ;  /* 0x0000000c000d7308 */ /* 0x0000620000001000 */
[----:B------:R-:W-:Y:S01]  /*1820*/  FADD.FTZ R15, -R12, -RZ ;  /* 0x800000ff0c0f7221 */ /* 0x000fe20000010100 */
[C---:B------:R-:W-:Y:S01]  /*1830*/  IMAD R2, R11.reuse, -0x800000, R2 ;  /* 0xff8000000b027824 */ /* 0x040fe200078e0202 */
[----:B0-----:R-:W-:-:S04]  /*1840*/  IADD3 R12, PT, PT, R11, 0x7f, -R9 ;  /* 0x0000007f0b0c7810 */ /* 0x001fc80007ffe809 */
[----:B------:R-:W-:Y:S01]  /*1850*/  IADD3 R12, PT, PT, R12, R7, RZ ;  /* 0x000000070c0c7210 */ /* 0x000fe20007ffe0ff */
[----:B-1----:R-:W-:-:S04]  /*1860*/  FFMA R14, R13, R15, 1 ;  /* 0x3f8000000d0e7423 */ /* 0x002fc8000000000f */
[----:B------:R-:W-:-:S04]  /*1870*/  FFMA R16, R13, R14, R13 ;  /* 0x0000000e0d107223 */ /* 0x000fc8000000000d */
[----:B------:R-:W-:-:S04]  /*1880*/  FFMA R13, R2, R16, RZ ;  /* 0x00000010020d7223 */ /* 0x000fc800000000ff */
[----:B------:R-:W-:-:S04]  /*1890*/  FFMA R14, R15, R13, R2 ;  /* 0x0000000d0f0e7223 */ /* 0x000fc80000000002 */
[----:B------:R-:W-:-:S04]  /*18a0*/  FFMA R13, R16, R14, R13 ;  /* 0x0000000e100d7223 */ /* 0x000fc8000000000d */
[----:B------:R-:W-:-:S04]  /*18b0*/  FFMA R14, R15, R13, R2 ;  /* 0x0000000d0f0e7223 */ /* 0x000fc80000000002 */
[----:B------:R-:W-:-:S05]  /*18c0*/  FFMA R2, R16, R14, R13 ;  /* 0x0000000e10027223 */ /* 0x000fca000000000d */
[----:B------:R-:W-:-:S04]  /*18d0*/  SHF.R.U32.HI R9, RZ, 0x17, R2 ;  /* 0x00000017ff097819 */ /* 0x000fc80000011602 */
[----:B------:R-:W-:-:S05]  /*18e0*/  LOP3.LUT R9, R9, 0xff, RZ, 0xc0, !PT ;  /* 0x000000ff09097812 */ /* 0x000fca00078ec0ff */
[----:B------:R-:W-:-:S05]  /*18f0*/  IMAD.IADD R11, R9, 0x1, R12 ;  /* 0x00000001090b7824 */ /* 0x000fca00078e020c */
[----:B------:R-:W-:-:S04]  /*1900*/  IADD3 R7, PT, PT, R11, -0x1, RZ ;  /* 0xffffffff0b077810 */ /* 0x000fc80007ffe0ff */
[----:B------:R-:W-:-:S13]  /*1910*/  ISETP.GE.U32.AND P0, PT, R7, 0xfe, PT ;  /* 0x000000fe0700780c */ /* 0x000fda0003f06070 */
[----:B------:R-:W-:Y:S05]  /*1920*/  @!P0 BRA `(.L_x_40) ;  /* 0x0000000000808947 */ /* 0x000fea0003800000 */
[----:B------:R-:W-:-:S13]  /*1930*/  ISETP.GT.AND P0, PT, R11, 0xfe, PT ;  /* 0x000000fe0b00780c */ /* 0x000fda0003f04270 */
[----:B------:R-:W-:Y:S05]  /*1940*/  @P0 BRA `(.L_x_41) ;  /* 0x00000000006c0947 */ /* 0x000fea0003800000 */
[----:B------:R-:W-:-:S13]  /*1950*/  ISETP.GE.AND P0, PT, R11, 0x1, PT ;  /* 0x000000010b00780c */ /* 0x000fda0003f06270 */
[----:B------:R-:W-:Y:S05]  /*1960*/  @P0 BRA `(.L_x_42) ;  /* 0x0000000000740947 */ /* 0x000fea0003800000 */
[----:B------:R-:W-:Y:S02]  /*1970*/  ISETP.GE.AND P0, PT, R11, -0x18, PT ;  /* 0xffffffe80b00780c */ /* 0x000fe40003f06270 */
[----:B------:R-:W-:-:S11]  /*1980*/  LOP3.LUT R2, R2, 0x80000000, RZ, 0xc0, !PT ;  /* 0x8000000002027812 */ /* 0x000fd600078ec0ff */
[----:B------:R-:W-:Y:S05]  /*1990*/  @!P0 BRA `(.L_x_42) ;  /* 0x0000000000688947 */ /* 0x000fea0003800000 */
[CCC-:B------:R-:W-:Y:S01]  /*19a0*/  FFMA.RZ R7, R16.reuse, R14.reuse, R13.reuse ;  /* 0x0000000e10077223 */ /* 0x1c0fe2000000c00d */
[CCC-:B------:R-:W-:Y:S01]  /*19b0*/  FFMA.RM R12, R16.reuse, R14.reuse, R13.reuse ;  /* 0x0000000e100c7223 */ /* 0x1c0fe2000000400d */
[C---:B------:R-:W-:Y:S02]  /*19c0*/  ISETP.NE.AND P2, PT, R11.reuse, RZ, PT ;  /* 0x000000ff0b00720c */ /* 0x040fe40003f45270 */
[----:B------:R-:W-:Y:S02]  /*19d0*/  ISETP.NE.AND P1, PT, R11, RZ, PT ;  /* 0x000000ff0b00720c */ /* 0x000fe40003f25270 */
[----:B------:R-:W-:Y:S01]  /*19e0*/  LOP3.LUT R9, R7, 0x7fffff, RZ, 0xc0, !PT ;  /* 0x007fffff07097812 */ /* 0x000fe200078ec0ff */
[----:B------:R-:W-:Y:S01]  /*19f0*/  FFMA.RP R7, R16, R14, R13 ;  /* 0x0000000e10077223 */ /* 0x000fe2000000800d */
[C---:B------:R-:W-:Y:S01]  /*1a00*/  VIADD R14, R11.reuse, 0x20 ;  /* 0x000000200b0e7836 */ /* 0x040fe20000000000 */
[----:B------:R-:W-:Y:S02]  /*1a10*/  IADD3 R11, PT, PT, -R11, RZ, RZ ;  /* 0x000000ff0b0b7210 */ /* 0x000fe40007ffe1ff */
[----:B------:R-:W-:-:S02]  /*1a20*/  LOP3.LUT R9, R9, 0x800000, RZ, 0xfc, !PT ;  /* 0x0080000009097812 */ /* 0x000fc400078efcff */
[----:B------:R-:W-:Y:S02]  /*1a30*/  FSETP.NEU.FTZ.AND P0, PT, R7, R12, PT ;  /* 0x0000000c0700720b */ /* 0x000fe40003f1d000 */
[----:B------:R-:W-:Y:S02]  /*1a40*/  SHF.L.U32 R14, R9, R14, RZ ;  /* 0x0000000e090e7219 */ /* 0x000fe400000006ff */
[----:B------:R-:W-:Y:S02]  /*1a50*/  SEL R12, R11, RZ, P2 ;  /* 0x000000ff0b0c7207 */ /* 0x000fe40001000000 */
[----:B------:R-:W-:Y:S02]  /*1a60*/  ISETP.NE.AND P1, PT, R14, RZ, P1 ;  /* 0x000000ff0e00720c */ /* 0x000fe40000f25270 */
[----:B------:R-:W-:Y:S02]  /*1a70*/  SHF.R.U32.HI R12, RZ, R12, R9 ;  /* 0x0000000cff0c7219 */ /* 0x000fe40000011609 */
[----:B------:R-:W-:-:S02]  /*1a80*/  PLOP3.LUT P0, PT, P0, P1, PT, 0xf8, 0x8f ;  /* 0x00000000008f781c */ /* 0x000fc40000703f70 */
[----:B------:R-:W-:Y:S02]  /*1a90*/  SHF.R.U32.HI R14, RZ, 0x1, R12 ;  /* 0x00000001ff0e7819 */ /* 0x000fe4000001160c */
[----:B------:R-:W-:-:S04]  /*1aa0*/  SEL R7, RZ, 0x1, !P0 ;  /* 0x00000001ff077807 */ /* 0x000fc80004000000 */
[----:B------:R-:W-:-:S04]  /*1ab0*/  LOP3.LUT R7, R7, 0x1, R14, 0xf8, !PT ;  /* 0x0000000107077812 */ /* 0x000fc800078ef80e */
[----:B------:R-:W-:-:S05]  /*1ac0*/  LOP3.LUT R7, R7, R12, RZ, 0xc0, !PT ;  /* 0x0000000c07077212 */ /* 0x000fca00078ec0ff */
[----:B------:R-:W-:-:S05]  /*1ad0*/  IMAD.IADD R7, R14, 0x1, R7 ;  /* 0x000000010e077824 */ /* 0x000fca00078e0207 */
[----:B------:R-:W-:Y:S01]  /*1ae0*/  LOP3.LUT R2, R7, R2, RZ, 0xfc, !PT ;  /* 0x0000000207027212 */ /* 0x000fe200078efcff */
[----:B------:R-:W-:Y:S06]  /*1af0*/  BRA `(.L_x_42) ;  /* 0x0000000000107947 */ /* 0x000fec0003800000 */
.L_x_41:
[----:B------:R-:W-:-:S04]  /*1b00*/  LOP3.LUT R2, R2, 0x80000000, RZ, 0xc0, !PT ;  /* 0x8000000002027812 */ /* 0x000fc800078ec0ff */
[----:B------:R-:W-:Y:S01]  /*1b10*/  LOP3.LUT R2, R2, 0x7f800000, RZ, 0xfc, !PT ;  /* 0x7f80000002027812 */ /* 0x000fe200078efcff */
[----:B------:R-:W-:Y:S06]  /*1b20*/  BRA `(.L_x_42) ;  /* 0x0000000000047947 */ /* 0x000fec0003800000 */
.L_x_40:
[----:B------:R-:W-:-:S07]  /*1b30*/  LEA R2, R12, R2, 0x17 ;  /* 0x000000020c027211 */ /* 0x000fce00078eb8ff */
.L_x_42:
[----:B------:R-:W-:Y:S05]  /*1b40*/  BSYNC.RECONVERGENT B2 ;  /* 0x0000000000027941 */ /* 0x000fea0003800200 */
.L_x_39:
[----:B------:R-:W-:Y:S05]  /*1b50*/  BRA `(.L_x_43) ;  /* 0x0000000000207947 */ /* 0x000fea0003800000 */
.L_x_38:
[----:B------:R-:W-:-:S04]  /*1b60*/  LOP3.LUT R2, R11, 0x80000000, R2, 0x48, !PT ;  /* 0x800000000b027812 */ /* 0x000fc800078e4802 */
[----:B------:R-:W-:Y:S01]  /*1b70*/  LOP3.LUT R2, R2, 0x7f800000, RZ, 0xfc, !PT ;  /* 0x7f80000002027812 */ /* 0x000fe200078efcff */
[----:B------:R-:W-:Y:S06]  /*1b80*/  BRA `(.L_x_43) ;  /* 0x0000000000147947 */ /* 0x000fec0003800000 */
.L_x_37:
[----:B------:R-:W-:Y:S01]  /*1b90*/  LOP3.LUT R2, R11, 0x80000000, R2, 0x48, !PT ;  /* 0x800000000b027812 */ /* 0x000fe200078e4802 */
[----:B------:R-:W-:Y:S06]  /*1ba0*/  BRA `(.L_x_43) ;  /* 0x00000000000c7947 */ /* 0x000fec0003800000 */
.L_x_36:
[----:B------:R-:W0:Y:S01]  /*1bb0*/  MUFU.RSQ R2, -QNAN ;  /* 0xffc0000000027908 */ /* 0x000e220000001400 */
[----:B------:R-:W-:Y:S05]  /*1bc0*/  BRA `(.L_x_43) ;  /* 0x0000000000047947 */ /* 0x000fea0003800000 */
.L_x_35:
[----:B------:R-:W-:-:S07]  /*1bd0*/  FADD.FTZ R2, R2, R3 ;  /* 0x0000000302027221 */ /* 0x000fce0000010000 */
.L_x_43:
[----:B------:R-:W-:Y:S05]  /*1be0*/  BSYNC.RECONVERGENT B1 ;  /* 0x0000000000017941 */ /* 0x000fea0003800200 */
.L_x_33:
[----:B------:R-:W-:-:S04]  /*1bf0*/  IMAD.MOV.U32 R11, RZ, RZ, 0x0 ;  /* 0x00000000ff0b7424 */ /* 0x000fc800078e00ff */
[----:B0-----:R-:W-:Y:S05]  /*1c00*/  RET.REL.NODEC R10 `(_Z15batchNormKernelPKfS0_S0_Pfiiif) ;  /* 0xffffffe00afc7950 */ /* 0x001fea0003c3ffff */
.L_x_44:
[----:B------:R-:W-:-:S00]  /*1c10*/  BRA `(.L_x_44) ;  /* 0xfffffffc00fc7947 */ /* 0x000fc0000383ffff */
[----:B------:R-:W-:-:S00]  /*1c20*/  NOP ;  /* 0x0000000000007918 */ /* 0x000fc00000000000 */
        /* <DEDUP_REMOVED lines=13> */
.L_x_116:


//--------------------- .text._Z13rmsNormKernelPKfS0_Pfif --------------------------
	.section	.text._Z13rmsNormKernelPKfS0_Pfif,"ax",@progbits
	.align	128
        .global         _Z13rmsNormKernelPKfS0_Pfif
        .type           _Z13rmsNormKernelPKfS0_Pfif,@function
        .size           _Z13rmsNormKernelPKfS0_Pfif,(.L_x_117 - _Z13rmsNormKernelPKfS0_Pfif)
        .other          _Z13rmsNormKernelPKfS0_Pfif,@"STO_CUDA_ENTRY STV_DEFAULT"
_Z13rmsNormKernelPKfS0_Pfif:
.text._Z13rmsNormKernelPKfS0_Pfif:
[----:B------:R-:W-:Y:S01]  /*0000*/  LDC R1, c[0x0][0x37c] ;  /* 0x0000df00ff017b82 */ /* 0x000fe20000000800 */
[----:B------:R-:W0:Y:S07]  /*0010*/  S2R R7, SR_TID.X ;  /* 0x0000000000077919 */ /* 0x000e2e0000002100 */
[----:B------:R-:W0:Y:S01]  /*0020*/  LDC R6, c[0x0][0x398] ;  /* 0x0000e600ff067b82 */ /* 0x000e220000000800 */
[----:B------:R-:W1:Y:S01]  /*0030*/  LDCU.64 UR6, c[0x0][0x358] ;  /* 0x00006b00ff0677ac */ /* 0x000e620008000a00 */
[----:B------:R-:W-:Y:S01]  /*0040*/  BSSY.RECONVERGENT B0, `(.L_x_45) ;  /* 0x0000011000007945 */ /* 0x000fe20003800200 */
[----:B------:R-:W-:-:S05]  /*0050*/  IMAD.MOV.U32 R0, RZ, RZ, RZ ;  /* 0x000000ffff007224 */ /* 0x000fca00078e00ff */
[----:B------:R-:W2:Y:S08]  /*0060*/  S2UR UR4, SR_CTAID.X ;  /* 0x00000000000479c3 */ /* 0x000eb00000002500 */
[----:B------:R-:W3:Y:S01]  /*0070*/  LDC.64 R4, c[0x0][0x380] ;  /* 0x0000e000ff047b82 */ /* 0x000ee20000000a00 */
[----:B0-----:R-:W-:Y:S01]  /*0080*/  ISETP.GE.AND P0, PT, R7, R6, PT ;  /* 0x000000060700720c */ /* 0x001fe20003f06270 */
[----:B--2---:R-:W-:-:S04]  /*0090*/  IMAD R2, R6, UR4, RZ ;  /* 0x0000000406027c24 */ /* 0x004fc8000f8e02ff */
[----:B---3--:R-:W-:-:S08]  /*00a0*/  IMAD.WIDE R4, R2, 0x4, R4 ;  /* 0x0000000402047825 */ /* 0x008fd000078e0204 */
[----:B-1----:R-:W-:Y:S05]  /*00b0*/  @P0 BRA `(.L_x_46) ;  /* 0x0000000000240947 */ /* 0x002fea0003800000 */
[----:B------:R-:W0:Y:S01]  /*00c0*/  LDC R10, c[0x0][0x360] ;  /* 0x0000d800ff0a7b82 */ /* 0x000e220000000800 */
[----:B------:R-:W-:Y:S02]  /*00d0*/  IMAD.MOV.U32 R0, RZ, RZ, RZ ;  /* 0x000000ffff007224 */ /* 0x000fe400078e00ff */
[----:B------:R-:W-:-:S07]  /*00e0*/  IMAD.MOV.U32 R3, RZ, RZ, R7 ;  /* 0x000000ffff037224 */ /* 0x000fce00078e0007 */
.L_x_47:
[----:B------:R-:W-:-:S06]  /*00f0*/  IMAD.WIDE R8, R3, 0x4, R4 ;  /* 0x0000000403087825 */ /* 0x000fcc00078e0204 */
[----:B------:R-:W2:Y:S01]  /*0100*/  LDG.E R9, desc[UR6][R8.64] ;  /* 0x0000000608097981 */ /* 0x000ea2000c1e1900 */
[----:B0-----:R-:W-:-:S05]  /*0110*/  IMAD.IADD R3, R10, 0x1, R3 ;  /* 0x000000010a037824 */ /* 0x001fca00078e0203 */
[----:B------:R-:W-:Y:S01]  /*0120*/  ISETP.GE.AND P0, PT, R3, R6, PT ;  /* 0x000000060300720c */ /* 0x000fe20003f06270 */
[----:B--2---:R-:W-:-:S12]  /*0130*/  FFMA R0, R9, R9, R0 ;  /* 0x0000000909007223 */ /* 0x004fd80000000000 */
[----:B------:R-:W-:Y:S05]  /*0140*/  @!P0 BRA `(.L_x_47) ;  /* 0xfffffffc00e88947 */ /* 0x000fea000383ffff */
.L_x_46:
[----:B------:R-:W-:Y:S05]  /*0150*/  BSYNC.RECONVERGENT B0 ;  /* 0x0000000000007941 */ /* 0x000fea0003800200 */
.L_x_45:
[----:B------:R-:W0:Y:S01]  /*0160*/  SHFL.DOWN PT, R3, R0, 0x10, 0x1f ;  /* 0x0a001f0000037f89 */ /* 0x000e2200000e0000 */
[----:B------:R-:W1:Y:S01]  /*0170*/  LDCU UR8, c[0x0][0x360] ;  /* 0x00006c00ff0877ac */ /* 0x000e620008000800 */
[----:B------:R-:W-:-:S13]  /*0180*/  LOP3.LUT P0, R12, R7, 0x1f, RZ, 0xc0, !PT ;  /* 0x0000001f070c7812 */ /* 0x000fda000780c0ff */
[----:B------:R-:W2:Y:S01]  /*0190*/  @!P0 S2R R11, SR_CgaCtaId ;  /* 0x00000000000b8919 */ /* 0x000ea20000008800 */
[----:B-1----:R-:W-:Y:S01]  /*01a0*/  USHF.R.U32.HI UR4, URZ, 0x5, UR8 ;  /* 0x00000005ff047899 */ /* 0x002fe20008011608 */
[----:B0-----:R-:W-:-:S05]  /*01b0*/  FADD R3, R3, R0 ;  /* 0x0000000003037221 */ /* 0x001fca0000000000 */
[----:B------:R-:W-:Y:S02]  /*01c0*/  ISETP.GE.U32.AND P1, PT, R7, UR4, PT ;  /* 0x0000000407007c0c */ /* 0x000fe4000bf26070 */
[----:B------:R-:W-:Y:S01]  /*01d0*/  @!P0 MOV R0, 0x400 ;  /* 0x0000040000008802 */ /* 0x000fe20000000f00 */
[----:B------:R-:W0:Y:S03]  /*01e0*/  SHFL.DOWN PT, R8, R3, 0x8, 0x1f ;  /* 0x09001f0003087f89 */ /* 0x000e2600000e0000 */
[----:B------:R-:W-:-:S07]  /*01f0*/  @!P0 IADD3 R0, PT, PT, R0, 0x4, RZ ;  /* 0x0000000400008810 */ /* 0x000fce0007ffe0ff */
[----:B------:R-:W1:Y:S01]  /*0200*/  @!P1 S2R R13, SR_CgaCtaId ;  /* 0x00000000000d9919 */ /* 0x000e620000008800 */
[----:B--2---:R-:W-:-:S04]  /*0210*/  @!P0 LEA R0, R11, R0, 0x18 ;  /* 0x000000000b008211 */ /* 0x004fc800078ec0ff */
[----:B------:R-:W-:Y:S01]  /*0220*/  @!P0 LEA.HI R0, R7, R0, RZ, 0x1d ;  /* 0x0000000007008211 */ /* 0x000fe200078fe8ff */
[----:B0-----:R-:W-:-:S05]  /*0230*/  FADD R8, R3, R8 ;  /* 0x0000000803087221 */ /* 0x001fca0000000000 */
[----:B------:R-:W0:Y:S02]  /*0240*/  SHFL.DOWN PT, R9, R8, 0x4, 0x1f ;  /* 0x08801f0008097f89 */ /* 0x000e2400000e0000 */
[----:B0-----:R-:W-:Y:S01]  /*0250*/  FADD R9, R8, R9 ;  /* 0x0000000908097221 */ /* 0x001fe20000000000 */
[----:B------:R-:W-:-:S04]  /*0260*/  @!P1 MOV R8, 0x400 ;  /* 0x0000040000089802 */ /* 0x000fc80000000f00 */
[----:B------:R-:W0:Y:S01]  /*0270*/  SHFL.DOWN PT, R10, R9, 0x2, 0x1f ;  /* 0x08401f00090a7f89 */ /* 0x000e2200000e0000 */
[----:B------:R-:W-:-:S05]  /*0280*/  @!P1 VIADD R8, R8, 0x4 ;  /* 0x0000000408089836 */ /* 0x000fca0000000000 */
[----:B-1----:R-:W-:-:S05]  /*0290*/  @!P1 LEA R13, R13, R8, 0x18 ;  /* 0x000000080d0d9211 */ /* 0x002fca00078ec0ff */
[----:B------:R-:W-:Y:S02]  /*02a0*/  @!P1 IMAD R8, R12, 0x4, R13 ;  /* 0x000000040c089824 */ /* 0x000fe400078e020d */
[----:B0-----:R-:W-:-:S05]  /*02b0*/  FADD R10, R9, R10 ;  /* 0x0000000a090a7221 */ /* 0x001fca0000000000 */
[----:B------:R-:W0:Y:S02]  /*02c0*/  SHFL.DOWN PT, R3, R10, 0x1, 0x1f ;  /* 0x08201f000a037f89 */ /* 0x000e2400000e0000 */
[----:B0-----:R-:W-:Y:S01]  /*02d0*/  FADD R9, R10, R3 ;  /* 0x000000030a097221 */ /* 0x001fe20000000000 */
[----:B------:R-:W-:-:S04]  /*02e0*/  IMAD.MOV.U32 R3, RZ, RZ, RZ ;  /* 0x000000ffff037224 */ /* 0x000fc800078e00ff */
        /* <DEDUP_REMOVED lines=16> */
.L_x_58:
[----:B------:R-:W-:Y:S01]  /*03f0*/  ISETP.NE.AND P0, PT, R7, RZ, PT ;  /* 0x000000ff0700720c */ /* 0x000fe20003f05270 */
[----:B-1----:R-:W-:-:S12]  /*0400*/  FADD R0, R11, R10 ;  /* 0x0000000a0b007221 */ /* 0x002fd80000000000 */
[----:B------:R-:W-:Y:S05]  /*0410*/  @P0 BRA `(.L_x_48) ;  /* 0x0000000000600947 */ /* 0x000fea0003800000 */
[----:B------:R-:W-:Y:S01]  /*0420*/  I2FP.F32.S32 R3, R6 ;  /* 0x0000000600037245 */ /* 0x000fe20000201400 */
[----:B------:R-:W-:Y:S03]  /*0430*/  BSSY.RECONVERGENT B0, `(.L_x_50) ;  /* 0x000000c000007945 */ /* 0x000fe60003800200 */
[----:B------:R-:W1:Y:S08]  /*0440*/  MUFU.RCP R6, R3 ;  /* 0x0000000300067308 */ /* 0x000e700000001000 */
[----:B------:R-:W2:Y:S01]  /*0450*/  FCHK P0, R0, R3 ;  /* 0x0000000300007302 */ /* 0x000ea20000000000 */
[----:B-1----:R-:W-:-:S04]  /*0460*/  FFMA R9, -R3, R6, 1 ;  /* 0x3f80000003097423 */ /* 0x002fc80000000106 */
[----:B------:R-:W-:-:S04]  /*0470*/  FFMA R9, R6, R9, R6 ;  /* 0x0000000906097223 */ /* 0x000fc80000000006 */
[----:B------:R-:W-:-:S04]  /*0480*/  FFMA R6, R0, R9, RZ ;  /* 0x0000000900067223 */ /* 0x000fc800000000ff */
[----:B------:R-:W-:-:S04]  /*0490*/  FFMA R8, -R3, R6, R0 ;  /* 0x0000000603087223 */ /* 0x000fc80000000100 */
[----:B------:R-:W-:Y:S01]  /*04a0*/  FFMA R6, R9, R8, R6 ;  /* 0x0000000809067223 */ /* 0x000fe20000000006 */
[----:B--2---:R-:W-:Y:S06]  /*04b0*/  @!P0 BRA `(.L_x_51) ;  /* 0x00000000000c8947 */ /* 0x004fec0003800000 */
[----:B------:R-:W-:-:S07]  /*04c0*/  MOV R6, 0x4e0 ;  /* 0x000004e000067802 */ /* 0x000fce0000000f00 */
[----:B0-----:R-:W-:Y:S05]  /*04d0*/  CALL.REL.NOINC `($__internal_1_$__cuda_sm3x_div_rn_noftz_f32_slowpath) ;  /* 0x0000000400287944 */ /* 0x001fea0003c00000 */
[----:B------:R-:W-:-:S07]  /*04e0*/  MOV R6, R0 ;  /* 0x0000000000067202 */ /* 0x000fce0000000f00 */
.L_x_51:
[----:B------:R-:W-:Y:S05]  /*04f0*/  BSYNC.RECONVERGENT B0 ;  /* 0x0000000000007941 */ /* 0x000fea0003800200 */
.L_x_50:
[----:B------:R-:W1:Y:S01]  /*0500*/  LDCU UR4, c[0x0][0x39c] ;  /* 0x00007380ff0477ac */ /* 0x000e620008000800 */
[----:B------:R-:W2:Y:S01]  /*0510*/  S2UR UR5, SR_CgaCtaId ;  /* 0x00000000000579c3 */ /* 0x000ea20000008800 */
[----:B-1----:R-:W-:Y:S01]  /*0520*/  FADD R6, R6, UR4 ;  /* 0x0000000406067e21 */ /* 0x002fe20008000000 */
[----:B------:R-:W-:-:S04]  /*0530*/  UMOV UR4, 0x400 ;  /* 0x0000040000047882 */ /* 0x000fc80000000000 */
[----:B------:R-:W-:Y:S01]  /*0540*/  FSETP.GEU.AND P0, PT, |R6|, 1.175494350822287508e-38, PT ;  /* 0x008000000600780b */ /* 0x000fe20003f0e200 */
[----:B--2---:R-:W-:-:S12]  /*0550*/  ULEA UR4, UR5, UR4, 0x18 ;  /* 0x0000000405047291 */ /* 0x004fd8000f8ec0ff */
[----:B------:R-:W-:-:S04]  /*0560*/  @!P0 FMUL R6, R6, 16777216 ;  /* 0x4b80000006068820 */ /* 0x000fc80000400000 */
[----:B------:R-:W1:Y:S02]  /*0570*/  MUFU.RSQ R0, R6 ;  /* 0x0000000600007308 */ /* 0x000e640000001400 */
[----:B-1----:R-:W-:-:S05]  /*0580*/  @!P0 FMUL R0, R0, 4096 ;  /* 0x4580000000008820 */ /* 0x002fca0000400000 */
[----:B------:R2:W-:Y:S02]  /*0590*/  STS [UR4], R0 ;  /* 0x00000000ff007988 */ /* 0x0005e40008000804 */
.L_x_48:
[----:B------:R-:W3:Y:S01]  /*05a0*/  LDC R16, c[0x0][0x398] ;  /* 0x0000e600ff107b82 */ /* 0x000ee20000000800 */
[----:B------:R-:W-:Y:S07]  /*05b0*/  WARPSYNC.ALL ;  /* 0x0000000000007948 */ /* 0x000fee0003800000 */
[----:B------:R-:W-:Y:S01]  /*05c0*/  BAR.SYNC.DEFER_BLOCKING 0x0 ;  /* 0x0000000000007b1d */ /* 0x000fe20000010000 */
[----:B---3--:R-:W-:-:S13]  /*05d0*/  ISETP.GE.AND P0, PT, R7, R16, PT ;  /* 0x000000100700720c */ /* 0x008fda0003f06270 */
[----:B------:R-:W-:Y:S05]  /*05e0*/  @P0 EXIT ;  /* 0x000000000000094d */ /* 0x000fea0003800000 */
[----:B------:R-:W3:Y:S01]  /*05f0*/  S2UR UR5, SR_CgaCtaId ;  /* 0x00000000000579c3 */ /* 0x000ee20000008800 */
[----:B------:R-:W-:-:S07]  /*0600*/  UMOV UR4, 0x400 ;  /* 0x0000040000047882 */ /* 0x000fce0000000000 */
[----:B------:R-:W4:Y:S01]  /*0610*/  LDC.64 R8, c[0x0][0x388] ;  /* 0x0000e200ff087b82 */ /* 0x000f220000000a00 */
[----:B---3--:R-:W-:-:S09]  /*0620*/  ULEA UR4, UR5, UR4, 0x18 ;  /* 0x0000000405047291 */ /* 0x008fd2000f8ec0ff */
[----:B--2---:R-:W2:Y:S02]  /*0630*/  LDS R0, [UR4] ;  /* 0x00000004ff007984 */ /* 0x004ea40008000800 */
[----:B------:R-:W3:Y:S02]  /*0640*/  LDCU.64 UR4, c[0x0][0x390] ;  /* 0x00007200ff0477ac */ /* 0x000ee40008000a00 */
.L_x_52:
[----:B0-----:R-:W-:-:S04]  /*0650*/  IMAD.WIDE R10, R7, 0x4, R4 ;  /* 0x00000004070a7825 */ /* 0x001fc800078e0204 */
[C---:B----4-:R-:W-:Y:S02]  /*0660*/  IMAD.WIDE R12, R7.reuse, 0x4, R8 ;  /* 0x00000004070c7825 */ /* 0x050fe400078e0208 */
[----:B------:R-:W2:Y:S04]  /*0670*/  LDG.E R11, desc[UR6][R10.64] ;  /* 0x000000060a0b7981 */ /* 0x000ea8000c1e1900 */
[----:B------:R-:W4:Y:S01]  /*0680*/  LDG.E R12, desc[UR6][R12.64] ;  /* 0x000000060c0c7981 */ /* 0x000f22000c1e1900 */
[----:B-1----:R-:W-:Y:S02]  /*0690*/  SHF.R.S32.HI R3, RZ, 0x1f, R7 ;  /* 0x0000001fff037819 */ /* 0x002fe40000011407 */
[----:B------:R-:W-:Y:S01]  /*06a0*/  IADD3 R6, P0, PT, R2, R7, RZ ;  /* 0x0000000702067210 */ /* 0x000fe20007f1e0ff */
[----:B------:R-:W-:-:S03]  /*06b0*/  VIADD R7, R7, UR8 ;  /* 0x0000000807077c36 */ /* 0x000fc60008000000 */
[----:B------:R-:W-:Y:S02]  /*06c0*/  LEA.HI.X.SX32 R15, R2, R3, 0x1, P0 ;  /* 0x00000003020f7211 */ /* 0x000fe400000f0eff */
[----:B---3--:R-:W-:-:S04]  /*06d0*/  LEA R14, P0, R6, UR4, 0x2 ;  /* 0x00000004060e7c11 */ /* 0x008fc8000f8010ff */
[----:B------:R-:W-:Y:S02]  /*06e0*/  LEA.HI.X R15, R6, UR5, R15, 0x2, P0 ;  /* 0x00000005060f7c11 */ /* 0x000fe400080f140f */
[----:B------:R-:W-:Y:S01]  /*06f0*/  ISETP.GE.AND P0, PT, R7, R16, PT ;  /* 0x000000100700720c */ /* 0x000fe20003f06270 */
[----:B--2---:R-:W-:-:S04]  /*0700*/  FMUL R3, R0, R11 ;  /* 0x0000000b00037220 */ /* 0x004fc80000400000 */
[----:B----4-:R-:W-:-:S05]  /*0710*/  FMUL R3, R3, R12 ;  /* 0x0000000c03037220 */ /* 0x010fca0000400000 */
[----:B------:R0:W-:Y:S03]  /*0720*/  STG.E desc[UR6][R14.64], R3 ;  /* 0x000000030e007986 */ /* 0x0001e6000c101906 */
[----:B------:R-:W-:Y:S05]  /*0730*/  @!P0 BRA `(.L_x_52) ;  /* 0xfffffffc00c48947 */ /* 0x000fea000383ffff */
[----:B------:R-:W-:Y:S05]  /*0740*/  EXIT ;  /* 0x000000000000794d */ /* 0x000fea0003800000 */
.L_x_49:
[----:B------:R-:W-:Y:S01]  /*0750*/  IMAD.MOV.U32 R13, RZ, RZ, 0x10 ;  /* 0x00000010ff0d7424 */ /* 0x000fe200078e00ff */
[----:B------:R-:W-:Y:S01]  /*0760*/  MOV R12, 0xffffffff ;  /* 0xffffffff000c7802 */ /* 0x000fe20000000f00 */
[----:B------:R-:W-:-:S07]  /*0770*/  IMAD.MOV.U32 R14, RZ, RZ, 0x1f ;  /* 0x0000001fff0e7424 */ /* 0x000fce00078e00ff */
[----:B-1----:R-:W-:Y:S05]  /*0780*/  WARPSYNC.COLLECTIVE R12, `(.L_x_53) ;  /* 0x000000000c087348 */ /* 0x002fea0003c00000 */
[----:B-1----:R0:W1:Y:S02]  /*0790*/  SHFL.DOWN P0, R10, R3, R13, R14 ;  /* 0x0800000d030a7389 */ /* 0x002064000000000e */
[----:B01----:R-:W-:Y:S05]  /*07a0*/  ENDCOLLECTIVE ;  /* 0x000000000000791b */ /* 0x003fea0003800000 */
.L_x_53:
[----:B------:R-:W-:Y:S02]  /*07b0*/  IMAD.MOV.U32 R13, RZ, RZ, 0x8 ;  /* 0x00000008ff0d7424 */ /* 0x000fe400078e00ff */
[----:B------:R-:W-:-:S04]  /*07c0*/  IMAD.MOV.U32 R0, RZ, RZ, R10 ;  /* 0x000000ffff007224 */ /* 0x000fc800078e000a */
[----:B------:R-:W-:-:S04]  /*07d0*/  FADD R0, R0, R3 ;  /* 0x0000000300007221 */ /* 0x000fc80000000000 */
[----:B------:R-:W-:-:S07]  /*07e0*/  IMAD.MOV.U32 R3, RZ, RZ, R0 ;  /* 0x000000ffff037224 */ /* 0x000fce00078e0000 */
[----:B------:R-:W-:Y:S05]  /*07f0*/  WARPSYNC.COLLECTIVE R12, `(.L_x_54) ;  /* 0x000000000c087348 */ /* 0x000fea0003c00000 */
[----:B------:R0:W1:Y:S02]  /*0800*/  SHFL.DOWN P0, R10, R3, R13, R14 ;  /* 0x0800000d030a7389 */ /* 0x000064000000000e */
[----:B01----:R-:W-:Y:S05]  /*0810*/  ENDCOLLECTIVE ;  /* 0x000000000000791b */ /* 0x003fea0003800000 */
.L_x_54:
[----:B------:R-:W-:Y:S01]  /*0820*/  IMAD.MOV.U32 R13, RZ, RZ, 0x4 ;  /* 0x00000004ff0d7424 */ /* 0x000fe200078e00ff */
[----:B------:R-:W-:-:S05]  /*0830*/  MOV R9, R10 ;  /* 0x0000000a00097202 */ /* 0x000fca0000000f00 */
[----:B------:R-:W-:-:S04]  /*0840*/  FADD R9, R0, R9 ;  /* 0x0000000900097221 */ /* 0x000fc80000000000 */
[----:B------:R-:W-:-:S07]  /*0850*/  IMAD.MOV.U32 R3, RZ, RZ, R9 ;  /* 0x000000ffff037224 */ /* 0x000fce00078e0009 */
[----:B------:R-:W-:Y:S05]  /*0860*/  WARPSYNC.COLLECTIVE R12, `(.L_x_55) ;  /* 0x000000000c087348 */ /* 0x000fea0003c00000 */
[----:B------:R0:W1:Y:S02]  /*0870*/  SHFL.DOWN P0, R10, R3, R13, R14 ;  /* 0x0800000d030a7389 */ /* 0x000064000000000e */
[----:B01----:R-:W-:Y:S05]  /*0880*/  ENDCOLLECTIVE ;  /* 0x000000000000791b */ /* 0x003fea0003800000 */
.L_x_55:
[----:B------:R-:W-:Y:S02]  /*0890*/  IMAD.MOV.U32 R13, RZ, RZ, 0x2 ;  /* 0x00000002ff0d7424 */ /* 0x000fe400078e00ff */
[----:B------:R-:W-:-:S04]  /*08a0*/  IMAD.MOV.U32 R8, RZ, RZ, R10 ;  /* 0x000000ffff087224 */ /* 0x000fc800078e000a */
[----:B------:R-:W-:-:S05]  /*08b0*/  FADD R8, R9, R8 ;  /* 0x0000000809087221 */ /* 0x000fca0000000000 */
[----:B------:R-:W-:-:S07]  /*08c0*/  MOV R3, R8 ;  /* 0x0000000800037202 */ /* 0x000fce0000000f00 */
[----:B------:R-:W-:Y:S05]  /*08d0*/  WARPSYNC.COLLECTIVE R12, `(.L_x_56) ;  /* 0x000000000c087348 */ /* 0x000fea0003c00000 */
[----:B------:R0:W1:Y:S02]  /*08e0*/  SHFL.DOWN P0, R10, R3, R13, R14 ;  /* 0x0800000d030a7389 */ /* 0x000064000000000e */
[----:B01----:R-:W-:Y:S05]  /*08f0*/  ENDCOLLECTIVE ;  /* 0x000000000000791b */ /* 0x003fea0003800000 */
.L_x_56:
[----:B------:R-:W-:Y:S02]  /*0900*/  HFMA2 R13, -RZ, RZ, 0, 5.9604644775390625e-08 ;  /* 0x00000001ff0d7431 */ /* 0x000fe400000001ff */
[----:B------:R-:W-:-:S04]  /*0910*/  IMAD.MOV.U32 R11, RZ, RZ, R10 ;  /* 0x000000ffff0b7224 */ /* 0x000fc800078e000a */
[----:B------:R-:W-:-:S04]  /*0920*/  FADD R11, R8, R11 ;  /* 0x0000000b080b7221 */ /* 0x000fc80000000000 */
[----:B------:R-:W-:-:S07]  /*0930*/  IMAD.MOV.U32 R3, RZ, RZ, R11 ;  /* 0x000000ffff037224 */ /* 0x000fce00078e000b */
[----:B------:R-:W-:Y:S05]  /*0940*/  WARPSYNC.COLLECTIVE R12, `(.L_x_57) ;  /* 0x000000000c087348 */ /* 0x000fea0003c00000 */
[----:B------:R0:W1:Y:S02]  /*0950*/  SHFL.DOWN P0, R10, R3, R13, R14 ;  /* 0x0800000d030a7389 */ /* 0x000064000000000e */
[----:B01----:R-:W-:Y:S05]  /*0960*/  ENDCOLLECTIVE ;  /* 0x000000000000791b */ /* 0x003fea0003800000 */
.L_x_57:
[----:B------:R-:W-:Y:S05]  /*0970*/  BRA `(.L_x_58) ;  /* 0xfffffff8009c7947 */ /* 0x000fea000383ffff */
        .weak           $__internal_1_$__cuda_sm3x_div_rn_noftz_f32_slowpath
        .type           $__internal_1_$__cuda_sm3x_div_rn_noftz_f32_slowpath,@function
        .size           $__internal_1_$__cuda_sm3x_div_rn_noftz_f32_slowpath,(.L_x_117 - $__internal_1_$__cuda_sm3x_div_rn_noftz_f32_slowpath)
$__internal_1_$__cuda_sm3x_div_rn_noftz_f32_slowpath:
[----:B------:R-:W-:Y:S01]  /*0980*/  SHF.R.U32.HI R9, RZ, 0x17, R3 ;  /* 0x00000017ff097819 */ /* 0x000fe20000011603 */
[----:B------:R-:W-:Y:S01]  /*0990*/  BSSY.RECONVERGENT B1, `(.L_x_59) ;  /* 0x0000064000017945 */ /* 0x000fe20003800200 */
[--C-:B------:R-:W-:Y:S01]  /*09a0*/  SHF.R.U32.HI R8, RZ, 0x17, R0.reuse ;  /* 0x00000017ff087819 */ /* 0x100fe20000011600 */
[----:B------:R-:W-:Y:S01]  /*09b0*/  IMAD.MOV.U32 R10, RZ, RZ, R0 ;  /* 0x000000ffff0a7224 */ /* 0x000fe200078e0000 */
[----:B------:R-:W-:Y:S02]  /*09c0*/  LOP3.LUT R9, R9, 0xff, RZ, 0xc0, !PT ;  /* 0x000000ff09097812 */ /* 0x000fe400078ec0ff */
[----:B------:R-:W-:Y:S02]  /*09d0*/  LOP3.LUT R14, R8, 0xff, RZ, 0xc0, !PT ;  /* 0x000000ff080e7812 */ /* 0x000fe400078ec0ff */
[----:B------:R-:W-:Y:S01]  /*09e0*/  MOV R11, R3 ;  /* 0x00000003000b7202 */ /* 0x000fe20000000f00 */
[----:B------:R-:W-:Y:S02]  /*09f0*/  VIADD R12, R9, 0xffffffff ;  /* 0xffffffff090c7836 */ /* 0x000fe40000000000 */
[----:B------:R-:W-:-:S03]  /*0a00*/  VIADD R13, R14, 0xffffffff ;  /* 0xffffffff0e0d7836 */ /* 0x000fc60000000000 */
[----:B------:R-:W-:-:S04]  /*0a10*/  ISETP.GT.U32.AND P0, PT, R12, 0xfd, PT ;  /* 0x000000fd0c00780c */ /* 0x000fc80003f04070 */
[----:B------:R-:W-:-:S13]  /*0a20*/  ISETP.GT.U32.OR P0, PT, R13, 0xfd, P0 ;  /* 0x000000fd0d00780c */ /* 0x000fda0000704470 */
[----:B------:R-:W-:Y:S01]  /*0a30*/  @!P0 IMAD.MOV.U32 R8, RZ, RZ, RZ ;  /* 0x000000ffff088224 */ /* 0x000fe200078e00ff */
        /* <DEDUP_REMOVED lines=19> */
[----:B------:R-:W-:Y:S02]  /*0b70*/  @P0 IMAD.MOV.U32 R8, RZ, RZ, RZ ;  /* 0x000000ffff080224 */ /* 0x000fe400078e00ff */
[----:B------:R-:W-:Y:S01]  /*0b80*/  @!P0 FFMA R10, R0, 1.84467440737095516160e+19, RZ ;  /* 0x5f800000000a8823 */ /* 0x000fe200000000ff */
[----:B------:R-:W-:Y:S02]  /*0b90*/  @!P0 IMAD.MOV.U32 R8, RZ, RZ, -0x40 ;  /* 0xffffffc0ff088424 */ /* 0x000fe400078e00ff */
[----:B------:R-:W-:-:S03]  /*0ba0*/  @!P1 FFMA R11, R3, 1.84467440737095516160e+19, RZ ;  /* 0x5f800000030b9823 */ /* 0x000fc600000000ff */
[----:B------:R-:W-:-:S07]  /*0bb0*/  @!P1 IADD3 R8, PT, PT, R8, 0x40, RZ ;  /* 0x0000004008089810 */ /* 0x000fce0007ffe0ff */
.L_x_60:
[----:B------:R-:W-:Y:S01]  /*0bc0*/  LEA R0, R9, 0xc0800000, 0x17 ;  /* 0xc080000009007811 */ /* 0x000fe200078eb8ff */
[----:B------:R-:W-:Y:S01]  /*0bd0*/  VIADD R3, R14, 0xffffff81 ;  /* 0xffffff810e037836 */ /* 0x000fe20000000000 */
[----:B------:R-:W-:Y:S03]  /*0be0*/  BSSY.RECONVERGENT B2, `(.L_x_65) ;  /* 0x0000035000027945 */ /* 0x000fe60003800200 */
[----:B------:R-:W-:Y:S01]  /*0bf0*/  IMAD.IADD R11, R11, 0x1, -R0 ;  /* 0x000000010b0b7824 */ /* 0x000fe200078e0a00 */
[C---:B------:R-:W-:Y:S01]  /*0c00*/  IADD3 R9, PT, PT, R3.reuse, 0x7f, -R9 ;  /* 0x0000007f03097810 */ /* 0x040fe20007ffe809 */
[----:B------:R-:W-:Y:S02]  /*0c10*/  IMAD R0, R3, -0x800000, R10 ;  /* 0xff80000003007824 */ /* 0x000fe400078e020a */
[----:B------:R-:W0:Y:S01]  /*0c20*/  MUFU.RCP R12, R11 ;  /* 0x0000000b000c7308 */ /* 0x000e220000001000 */
[----:B------:R-:W-:Y:S01]  /*0c30*/  FADD.FTZ R13, -R11, -RZ ;  /* 0x800000ff0b0d7221 */ /* 0x000fe20000010100 */
[----:B------:R-:W-:-:S03]  /*0c40*/  IMAD.IADD R9, R9, 0x1, R8 ;  /* 0x0000000109097824 */ /* 0x000fc600078e0208 */
[----:B0-----:R-:W-:-:S04]  /*0c50*/  FFMA R15, R12, R13, 1 ;  /* 0x3f8000000c0f7423 */ /* 0x001fc8000000000d */
[----:B------:R-:W-:-:S04]  /*0c60*/  FFMA R17, R12, R15, R12 ;  /* 0x0000000f0c117223 */ /* 0x000fc8000000000c */
[----:B------:R-:W-:-:S04]  /*0c70*/  FFMA R10, R0, R17, RZ ;  /* 0x00000011000a7223 */ /* 0x000fc800000000ff */
[----:B------:R-:W-:-:S04]  /*0c80*/  FFMA R15, R13, R10, R0 ;  /* 0x0000000a0d0f7223 */ /* 0x000fc80000000000 */
[----:B------:R-:W-:-:S04]  /*0c90*/  FFMA R10, R17, R15, R10 ;  /* 0x0000000f110a7223 */ /* 0x000fc8000000000a */
[----:B------:R-:W-:-:S04]  /*0ca0*/  FFMA R13, R13, R10, R0 ;  /* 0x0000000a0d0d7223 */ /* 0x000fc80000000000 */
[----:B------:R-:W-:-:S05]  /*0cb0*/  FFMA R0, R17, R13, R10 ;  /* 0x0000000d11007223 */ /* 0x000fca000000000a */
[----:B------:R-:W-:-:S04]  /*0cc0*/  SHF.R.U32.HI R3, RZ, 0x17, R0 ;  /* 0x00000017ff037819 */ /* 0x000fc80000011600 */
[----:B------:R-:W-:-:S04]  /*0cd0*/  LOP3.LUT R3, R3, 0xff, RZ, 0xc0, !PT ;  /* 0x000000ff03037812 */ /* 0x000fc800078ec0ff */
[----:B------:R-:W-:-:S05]  /*0ce0*/  IADD3 R11, PT, PT, R3, R9, RZ ;  /* 0x00000009030b7210 */ /* 0x000fca0007ffe0ff */
[----:B------:R-:W-:-:S05]  /*0cf0*/  VIADD R3, R11, 0xffffffff ;  /* 0xffffffff0b037836 */ /* 0x000fca0000000000 */
        /* <DEDUP_REMOVED lines=10> */
[-CC-:B------:R-:W-:Y:S01]  /*0da0*/  FFMA.RM R8, R17, R13.reuse, R10.reuse ;  /* 0x0000000d11087223 */ /* 0x180fe2000000400a */
        /* <DEDUP_REMOVED lines=20> */
.L_x_67:
[----:B------:R-:W-:-:S04]  /*0ef0*/  LOP3.LUT R0, R0, 0x80000000, RZ, 0xc0, !PT ;  /* 0x8000000000007812 */ /* 0x000fc800078ec0ff */
[----:B------:R-:W-:Y:S01]  /*0f00*/  LOP3.LUT R0, R0, 0x7f800000, RZ, 0xfc, !PT ;  /* 0x7f80000000007812 */ /* 0x000fe200078efcff */
[----:B------:R-:W-:Y:S06]  /*0f10*/  BRA `(.L_x_68) ;  /* 0x0000000000047947 */ /* 0x000fec0003800000 */
.L_x_66:
[----:B------:R-:W-:-:S07]  /*0f20*/  IMAD R0, R9, 0x800000, R0 ;  /* 0x0080000009007824 */ /* 0x000fce00078e0200 */
.L_x_68:
[----:B------:R-:W-:Y:S05]  /*0f30*/  BSYNC.RECONVERGENT B2 ;  /* 0x0000000000027941 */ /* 0x000fea0003800200 */
.L_x_65:
[----:B------:R-:W-:Y:S05]  /*0f40*/  BRA `(.L_x_69) ;  /* 0x0000000000207947 */ /* 0x000fea0003800000 */
.L_x_64:
[----:B------:R-:W-:-:S04]  /*0f50*/  LOP3.LUT R0, R11, 0x80000000, R10, 0x48, !PT ;  /* 0x800000000b007812 */ /* 0x000fc800078e480a */
[----:B------:R-:W-:Y:S01]  /*0f60*/  LOP3.LUT R0, R0, 0x7f800000, RZ, 0xfc, !PT ;  /* 0x7f80000000007812 */ /* 0x000fe200078efcff */
[----:B------:R-:W-:Y:S06]  /*0f70*/  BRA `(.L_x_69) ;  /* 0x0000000000147947 */ /* 0x000fec0003800000 */
.L_x_63:
[----:B------:R-:W-:Y:S01]  /*0f80*/  LOP3.LUT R0, R11, 0x80000000, R10, 0x48, !PT ;  /* 0x800000000b007812 */ /* 0x000fe200078e480a */
[----:B------:R-:W-:Y:S06]  /*0f90*/  BRA `(.L_x_69) ;  /* 0x00000000000c7947 */ /* 0x000fec0003800000 */
.L_x_62:
[----:B------:R-:W0:Y:S01]  /*0fa0*/  MUFU.RSQ R0, -QNAN ;  /* 0xffc0000000007908 */ /* 0x000e220000001400 */
[----:B------:R-:W-:Y:S05]  /*0fb0*/  BRA `(.L_x_69) ;  /* 0x0000000000047947 */ /* 0x000fea0003800000 */
.L_x_61:
[----:B------:R-:W-:-:S07]  /*0fc0*/  FADD.FTZ R0, R0, R3 ;  /* 0x0000000300007221 */ /* 0x000fce0000010000 */
.L_x_69:
[----:B------:R-:W-:Y:S05]  /*0fd0*/  BSYNC.RECONVERGENT B1 ;  /* 0x0000000000017941 */ /* 0x000fea0003800200 */
.L_x_59:
[----:B------:R-:W-:Y:S01]  /*0fe0*/  MOV R8, R6 ;  /* 0x0000000600087202 */ /* 0x000fe20000000f00 */
[----:B------:R-:W-:-:S04]  /*0ff0*/  IMAD.MOV.U32 R9, RZ, RZ, 0x0 ;  /* 0x00000000ff097424 */ /* 0x000fc800078e00ff */
[----:B0-----:R-:W-:Y:S05]  /*1000*/  RET.REL.NODEC R8 `(_Z13rmsNormKernelPKfS0_Pfif) ;  /* 0xffffffec08fc7950 */ /* 0x001fea0003c3ffff */
.L_x_70:
        /* <DEDUP_REMOVED lines=15> */
.L_x_117:


//--------------------- .text._Z15layerNormKernelPKfS0_S0_Pfif --------------------------
	.section	.text._Z15layerNormKernelPKfS0_S0_Pfif,"ax",@progbits
	.align	128
        .global         _Z15layerNormKernelPKfS0_S0_Pfif
        .type           _Z15layerNormKernelPKfS0_S0_Pfif,@function
        .size           _Z15layerNormKernelPKfS0_S0_Pfif,(.L_x_118 - _Z15layerNormKernelPKfS0_S0_Pfif)
        .other          _Z15layerNormKernelPKfS0_S0_Pfif,@"STO_CUDA_ENTRY STV_DEFAULT"
_Z15layerNormKernelPKfS0_S0_Pfif:
.text._Z15layerNormKernelPKfS0_S0_Pfif:
[----:B------:R-:W-:Y:S01]  /*0000*/  LDC R1, c[0x0][0x37c] ;  /* 0x0000df00ff017b82 */ /* 0x000fe20000000800 */
[----:B------:R-:W0:Y:S07]  /*0010*/  S2R R7, SR_TID.X ;  /* 0x0000000000077919 */ /* 0x000e2e0000002100 */
[----:B------:R-:W0:Y:S01]  /*0020*/  LDC R2, c[0x0][0x3a0] ;  /* 0x0000e800ff027b82 */ /* 0x000e220000000800 */
[----:B------:R-:W1:Y:S01]  /*0030*/  LDCU.64 UR6, c[0x0][0x358] ;  /* 0x00006b00ff0677ac */ /* 0x000e620008000a00 */
[----:B------:R-:W-:Y:S01]  /*0040*/  BSSY.RECONVERGENT B0, `(.L_x_71) ;  /* 0x0000014000007945 */ /* 0x000fe20003800200 */
[----:B------:R-:W-:Y:S01]  /*0050*/  HFMA2 R3, -RZ, RZ, 0, 0 ;  /* 0x00000000ff037431 */ /* 0x000fe200000001ff */
[----:B------:R-:W-:-:S04]  /*0060*/  MOV R0, RZ ;  /* 0x000000ff00007202 */ /* 0x000fc80000000f00 */
[----:B------:R-:W2:Y:S08]  /*0070*/  S2UR UR4, SR_CTAID.X ;  /* 0x00000000000479c3 */ /* 0x000eb00000002500 */
[----:B------:R-:W3:Y:S01]  /*0080*/  LDC.64 R4, c[0x0][0x380] ;  /* 0x0000e000ff047b82 */ /* 0x000ee20000000a00 */
[----:B0-----:R-:W-:Y:S01]  /*0090*/  ISETP.GE.AND P0, PT, R7, R2, PT ;  /* 0x000000020700720c */ /* 0x001fe20003f06270 */
[----:B--2---:R-:W-:-:S04]  /*00a0*/  IMAD R6, R2, UR4, RZ ;  /* 0x0000000402067c24 */ /* 0x004fc8000f8e02ff */
[----:B---3--:R-:W-:-:S08]  /*00b0*/  IMAD.WIDE R4, R6, 0x4, R4 ;  /* 0x0000000406047825 */ /* 0x008fd000078e0204 */
[----:B-1----:R-:W-:Y:S05]  /*00c0*/  @P0 BRA `(.L_x_72) ;  /* 0x00000000002c0947 */ /* 0x002fea0003800000 */
[----:B------:R-:W0:Y:S01]  /*00d0*/  LDC R10, c[0x0][0x360] ;  /* 0x0000d800ff0a7b82 */ /* 0x000e220000000800 */
[----:B------:R-:W-:Y:S01]  /*00e0*/  IMAD.MOV.U32 R0, RZ, RZ, RZ ;  /* 0x000000ffff007224 */ /* 0x000fe200078e00ff */
[----:B------:R-:W-:Y:S01]  /*00f0*/  MOV R11, R7 ;  /* 0x00000007000b7202 */ /* 0x000fe20000000f00 */
[----:B------:R-:W-:-:S07]  /*0100*/  IMAD.MOV.U32 R3, RZ, RZ, RZ ;  /* 0x000000ffff037224 */ /* 0x000fce00078e00ff */
.L_x_73:
[----:B------:R-:W-:-:S06]  /*0110*/  IMAD.WIDE R8, R11, 0x4, R4 ;  /* 0x000000040b087825 */ /* 0x000fcc00078e0204 */
[----:B------:R-:W2:Y:S01]  /*0120*/  LDG.E R9, desc[UR6][R8.64] ;  /* 0x0000000608097981 */ /* 0x000ea2000c1e1900 */
[----:B0-----:R-:W-:-:S04]  /*0130*/  IADD3 R11, PT, PT, R10, R11, RZ ;  /* 0x0000000b0a0b7210 */ /* 0x001fc80007ffe0ff */
[----:B------:R-:W-:Y:S01]  /*0140*/  ISETP.GE.AND P0, PT, R11, R2, PT ;  /* 0x000000020b00720c */ /* 0x000fe20003f06270 */
[C---:B--2---:R-:W-:Y:S01]  /*0150*/  FADD R3, R9.reuse, R3 ;  /* 0x0000000309037221 */ /* 0x044fe20000000000 */
[----:B------:R-:W-:-:S11]  /*0160*/  FFMA R0, R9, R9, R0 ;  /* 0x0000000909007223 */ /* 0x000fd60000000000 */
[----:B------:R-:W-:Y:S05]  /*0170*/  @!P0 BRA `(.L_x_73) ;  /* 0xfffffffc00e48947 */ /* 0x000fea000383ffff */
.L_x_72:
[----:B------:R-:W-:Y:S05]  /*0180*/  BSYNC.RECONVERGENT B0 ;  /* 0x0000000000007941 */ /* 0x000fea0003800200 */
.L_x_71:
[----:B------:R-:W0:Y:S01]  /*0190*/  SHFL.DOWN PT, R8, R3, 0x10, 0x1f ;  /* 0x0a001f0003087f89 */ /* 0x000e2200000e0000 */
[----:B------:R-:W1:Y:S01]  /*01a0*/  S2UR UR9, SR_CgaCtaId ;  /* 0x00000000000979c3 */ /* 0x000e620000008800 */
[----:B------:R-:W-:Y:S01]  /*01b0*/  UMOV UR8, 0x400 ;  /* 0x0000040000087882 */ /* 0x000fe20000000000 */
[----:B------:R-:W-:Y:S01]  /*01c0*/  LOP3.LUT P1, R12, R7, 0x1f, RZ, 0xc0, !PT ;  /* 0x0000001f070c7812 */ /* 0x000fe2000782c0ff */
[----:B------:R-:W2:Y:S01]  /*01d0*/  LDCU UR5, c[0x0][0x360] ;  /* 0x00006c00ff0577ac */ /* 0x000ea20008000800 */
[----:B------:R-:W-:Y:S01]  /*01e0*/  BSSY B0, `(.L_x_74) ;  /* 0x0000026000007945 */ /* 0x000fe20003800000 */
[----:B--2---:R-:W-:Y:S01]  /*01f0*/  USHF.R.U32.HI UR4, URZ, 0x5, UR5 ;  /* 0x00000005ff047899 */ /* 0x004fe20008011605 */
[----:B0-----:R-:W-:Y:S01]  /*0200*/  FADD R8, R8, R3 ;  /* 0x0000000308087221 */ /* 0x001fe20000000000 */
[----:B-1----:R-:W-:-:S04]  /*0210*/  MOV R3, UR9 ;  /* 0x0000000900037c02 */ /* 0x002fc80008000f00 */
[----:B------:R-:W-:Y:S01]  /*0220*/  ISETP.GE.U32.AND P0, PT, R7, UR4, PT ;  /* 0x0000000407007c0c */ /* 0x000fe2000bf06070 */
[----:B------:R-:W0:Y:S02]  /*0230*/  SHFL.DOWN PT, R9, R8, 0x8, 0x1f ;  /* 0x09001f0008097f89 */ /* 0x000e2400000e0000 */
[----:B0-----:R-:W-:Y:S01]  /*0240*/  FADD R9, R8, R9 ;  /* 0x0000000908097221 */ /* 0x001fe20000000000 */
[----:B------:R-:W-:-:S04]  /*0250*/  SHF.R.U32.HI R8, RZ, 0x3, R7 ;  /* 0x00000003ff087819 */ /* 0x000fc80000011607 */
[----:B------:R-:W0:Y:S01]  /*0260*/  SHFL.DOWN PT, R10, R9, 0x4, 0x1f ;  /* 0x08801f00090a7f89 */ /* 0x000e2200000e0000 */
[----:B------:R-:W-:Y:S01]  /*0270*/  LOP3.LUT R8, R8, 0x7c, RZ, 0xc0, !PT ;  /* 0x0000007c08087812 */ /* 0x000fe200078ec0ff */
[----:B0-----:R-:W-:-:S05]  /*0280*/  FADD R11, R9, R10 ;  /* 0x0000000a090b7221 */ /* 0x001fca0000000000 */
[----:B------:R-:W0:Y:S02]  /*0290*/  SHFL.DOWN PT, R10, R11, 0x2, 0x1f ;  /* 0x08401f000b0a7f89 */ /* 0x000e2400000e0000 */
[----:B0-----:R-:W-:Y:S01]  /*02a0*/  FADD R13, R11, R10 ;  /* 0x0000000a0b0d7221 */ /* 0x001fe20000000000 */
[----:B------:R-:W-:Y:S02]  /*02b0*/  IMAD.U32 R10, RZ, RZ, UR8 ;  /* 0x00000008ff0a7e24 */ /* 0x000fe4000f8e00ff */
[----:B------:R-:W-:Y:S02]  /*02c0*/  IMAD.MOV.U32 R11, RZ, RZ, RZ ;  /* 0x000000ffff0b7224 */ /* 0x000fe400078e00ff */
[----:B------:R-:W0:Y:S01]  /*02d0*/  SHFL.DOWN PT, R14, R13, 0x1, 0x1f ;  /* 0x08201f000d0e7f89 */ /* 0x000e2200000e0000 */
[----:B------:R-:W-:-:S05]  /*02e0*/  VIADD R16, R10, 0x8 ;  /* 0x000000080a107836 */ /* 0x000fca0000000000 */
[----:B------:R-:W-:-:S04]  /*02f0*/  LEA R9, R3, R16, 0x18 ;  /* 0x0000001003097211 */ /* 0x000fc800078ec0ff */
[-C--:B------:R-:W-:Y:S02]  /*0300*/  IADD3 R8, PT, PT, R8, R9.reuse, RZ ;  /* 0x0000000908087210 */ /* 0x080fe40007ffe0ff */
[----:B------:R-:W-:Y:S01]  /*0310*/  LEA R9, R12, R9, 0x2 ;  /* 0x000000090c097211 */ /* 0x000fe200078e10ff */
[----:B0-----:R-:W-:-:S05]  /*0320*/  FADD R13, R13, R14 ;  /* 0x0000000e0d0d7221 */ /* 0x001fca0000000000 */
        /* <DEDUP_REMOVED lines=16> */
.L_x_90:
[----:B-1----:R-:W-:-:S07]  /*0430*/  FADD R11, R15, R18 ;  /* 0x000000120f0b7221 */ /* 0x002fce0000000000 */
.L_x_75:
[----:B------:R-:W-:Y:S05]  /*0440*/  BSYNC B0 ;  /* 0x0000000000007941 */ /* 0x000fea0003800000 */
.L_x_74:
        /* <DEDUP_REMOVED lines=12> */
.L_x_97:
[----:B--2---:R-:W-:Y:S01]  /*0510*/  FADD R17, R14, R17 ;  /* 0x000000110e117221 */ /* 0x004fe20000000000 */
[----:B------:R-:W-:Y:S05]  /*0520*/  WARPSYNC.ALL ;  /* 0x0000000000007948 */ /* 0x000fea0003800000 */
[----:B------:R2:W-:Y:S01]  /*0530*/  @!P2 STS [R8], R17 ;  /* 0x000000110800a388 */ /* 0x0005e20000000800 */
[----:B------:R-:W-:Y:S01]  /*0540*/  IMAD.MOV.U32 R0, RZ, RZ, RZ ;  /* 0x000000ffff007224 */ /* 0x000fe200078e00ff */
[----:B------:R-:W-:Y:S06]  /*0550*/  BAR.SYNC.DEFER_BLOCKING 0x0 ;  /* 0x0000000000007b1d */ /* 0x000fec0000010000 */
[----:B------:R2:W3:Y:S01]  /*0560*/  @!P0 LDS R0, [R9] ;  /* 0x0000000009008984 */ /* 0x0004e20000000800 */
[----:B------:R-:W-:Y:S05]  /*0570*/  @P1 BRA `(.L_x_78) ;  /* 0x0000000000e01947 */ /* 0x000fea0003800000 */
[----:B------:R-:W-:-:S03]  /*0580*/  UMOV UR4, 0xffffffff ;  /* 0xffffffff00047882 */ /* 0x000fc60000000000 */
[----:B------:R-:W-:Y:S05]  /*0590*/  BRA.DIV UR4, `(.L_x_79) ;  /* 0x0000000a04807947 */ /* 0x000fea000b800000 */
[----:B--23--:R-:W2:Y:S02]  /*05a0*/  SHFL.DOWN PT, R9, R0, 0x10, 0x1f ;  /* 0x0a001f0000097f89 */ /* 0x00cea400000e0000 */
[----:B--2---:R-:W-:-:S05]  /*05b0*/  FADD R9, R9, R0 ;  /* 0x0000000009097221 */ /* 0x004fca0000000000 */
[----:B------:R-:W2:Y:S02]  /*05c0*/  SHFL.DOWN PT, R8, R9, 0x8, 0x1f ;  /* 0x09001f0009087f89 */ /* 0x000ea400000e0000 */
[----:B--2---:R-:W-:-:S05]  /*05d0*/  FADD R8, R9, R8 ;  /* 0x0000000809087221 */ /* 0x004fca0000000000 */
[----:B------:R-:W2:Y:S02]  /*05e0*/  SHFL.DOWN PT, R13, R8, 0x4, 0x1f ;  /* 0x08801f00080d7f89 */ /* 0x000ea400000e0000 */
[----:B--2---:R-:W-:-:S05]  /*05f0*/  FADD R13, R8, R13 ;  /* 0x0000000d080d7221 */ /* 0x004fca0000000000 */
[----:B------:R-:W2:Y:S02]  /*0600*/  SHFL.DOWN PT, R12, R13, 0x2, 0x1f ;  /* 0x08401f000d0c7f89 */ /* 0x000ea400000e0000 */
[----:B--2---:R-:W-:-:S05]  /*0610*/  FADD R12, R13, R12 ;  /* 0x0000000c0d0c7221 */ /* 0x004fca0000000000 */
[----:B------:R2:W3:Y:S02]  /*0620*/  SHFL.DOWN PT, R15, R12, 0x1, 0x1f ;  /* 0x08201f000c0f7f89 */ /* 0x0004e400000e0000 */
.L_x_103:
[----:B------:R-:W-:Y:S01]  /*0630*/  ISETP.NE.AND P0, PT, R7, RZ, PT ;  /* 0x000000ff0700720c */ /* 0x000fe20003f05270 */
[----:B---3--:R-:W-:-:S12]  /*0640*/  FADD R0, R12, R15 ;  /* 0x0000000f0c007221 */ /* 0x008fd80000000000 */
[----:B------:R-:W-:Y:S05]  /*0650*/  @P0 BRA `(.L_x_78) ;  /* 0x0000000000a80947 */ /* 0x000fea0003800000 */
[----:B------:R-:W-:Y:S01]  /*0660*/  I2FP.F32.S32 R3, R2 ;  /* 0x0000000200037245 */ /* 0x000fe20000201400 */
[----:B------:R-:W-:Y:S03]  /*0670*/  BSSY.RECONVERGENT B0, `(.L_x_80) ;  /* 0x000000d000007945 */ /* 0x000fe60003800200 */
[----:B------:R-:W3:Y:S08]  /*0680*/  MUFU.RCP R2, R3 ;  /* 0x0000000300027308 */ /* 0x000ef00000001000 */
[----:B-1----:R-:W1:Y:S01]  /*0690*/  FCHK P0, R11, R3 ;  /* 0x000000030b007302 */ /* 0x002e620000000000 */
[----:B---3--:R-:W-:-:S04]  /*06a0*/  FFMA R9, -R3, R2, 1 ;  /* 0x3f80000003097423 */ /* 0x008fc80000000102 */
[----:B------:R-:W-:-:S04]  /*06b0*/  FFMA R2, R2, R9, R2 ;  /* 0x0000000902027223 */ /* 0x000fc80000000002 */
[----:B------:R-:W-:-:S04]  /*06c0*/  FFMA R8, R2, R11, RZ ;  /* 0x0000000b02087223 */ /* 0x000fc800000000ff */
[----:B------:R-:W-:-:S04]  /*06d0*/  FFMA R9, -R3, R8, R11 ;  /* 0x0000000803097223 */ /* 0x000fc8000000010b */
[----:B------:R-:W-:Y:S01]  /*06e0*/  FFMA R8, R2, R9, R8 ;  /* 0x0000000902087223 */ /* 0x000fe20000000008 */
[----:B-1----:R-:W-:Y:S06]  /*06f0*/  @!P0 BRA `(.L_x_81) ;  /* 0x0000000000108947 */ /* 0x002fec0003800000 */
[----:B------:R-:W-:Y:S02]  /*0700*/  MOV R2, R11 ;  /* 0x0000000b00027202 */ /* 0x000fe40000000f00 */
[----:B------:R-:W-:-:S07]  /*0710*/  MOV R10, 0x730 ;  /* 0x00000730000a7802 */ /* 0x000fce0000000f00 */
[----:B0-2---:R-:W-:Y:S05]  /*0720*/  CALL.REL.NOINC `($__internal_2_$__cuda_sm3x_div_rn_noftz_f32_slowpath) ;  /* 0x0000000800b07944 */ /* 0x005fea0003c00000 */
[----:B------:R-:W-:-:S07]  /*0730*/  IMAD.MOV.U32 R8, RZ, RZ, R2 ;  /* 0x000000ffff087224 */ /* 0x000fce00078e0002 */
.L_x_81:
[----:B------:R-:W-:Y:S05]  /*0740*/  BSYNC.RECONVERGENT B0 ;  /* 0x0000000000007941 */ /* 0x000fea0003800200 */
.L_x_80:
[----:B------:R-:W1:Y:S01]  /*0750*/  MUFU.RCP R2, R3 ;  /* 0x0000000300027308 */ /* 0x000e620000001000 */
[----:B------:R-:W-:Y:S07]  /*0760*/  BSSY.RECONVERGENT B0, `(.L_x_82) ;  /* 0x000000c000007945 */ /* 0x000fee0003800200 */
[----:B------:R-:W3:Y:S01]  /*0770*/  FCHK P0, R0, R3 ;  /* 0x0000000300007302 */ /* 0x000ee20000000000 */
[----:B-1----:R-:W-:-:S04]  /*0780*/  FFMA R9, -R3, R2, 1 ;  /* 0x3f80000003097423 */ /* 0x002fc80000000102 */
[----:B------:R-:W-:-:S04]  /*0790*/  FFMA R11, R2, R9, R2 ;  /* 0x00000009020b7223 */ /* 0x000fc80000000002 */
[----:B------:R-:W-:-:S04]  /*07a0*/  FFMA R2, R0, R11, RZ ;  /* 0x0000000b00027223 */ /* 0x000fc800000000ff */
[----:B------:R-:W-:-:S04]  /*07b0*/  FFMA R9, -R3, R2, R0 ;  /* 0x0000000203097223 */ /* 0x000fc80000000100 */
[----:B------:R-:W-:Y:S01]  /*07c0*/  FFMA R9, R11, R9, R2 ;  /* 0x000000090b097223 */ /* 0x000fe20000000002 */
[----:B---3--:R-:W-:Y:S06]  /*07d0*/  @!P0 BRA `(.L_x_83) ;  /* 0x0000000000108947 */ /* 0x008fec0003800000 */
[----:B------:R-:W-:Y:S02]  /*07e0*/  MOV R2, R0 ;  /* 0x0000000000027202 */ /* 0x000fe40000000f00 */
[----:B------:R-:W-:-:S07]  /*07f0*/  MOV R10, 0x810 ;  /* 0x00000810000a7802 */ /* 0x000fce0000000f00 */
[----:B0-2---:R-:W-:Y:S05]  /*0800*/  CALL.REL.NOINC `($__internal_2_$__cuda_sm3x_div_rn_noftz_f32_slowpath) ;  /* 0x0000000800787944 */ /* 0x005fea0003c00000 */
[----:B------:R-:W-:-:S07]  /*0810*/  IMAD.MOV.U32 R9, RZ, RZ, R2 ;  /* 0x000000ffff097224 */ /* 0x000fce00078e0002 */
.L_x_83:
[----:B------:R-:W-:Y:S05]  /*0820*/  BSYNC.RECONVERGENT B0 ;  /* 0x0000000000007941 */ /* 0x000fea0003800200 */
.L_x_82:
[----:B------:R-:W1:Y:S01]  /*0830*/  LDCU UR4, c[0x0][0x3a4] ;  /* 0x00007480ff0477ac */ /* 0x000e620008000800 */
[----:B------:R-:W-:Y:S01]  /*0840*/  FFMA R9, -R8, R8, R9 ;  /* 0x0000000808097223 */ /* 0x000fe20000000109 */
[----:B------:R-:W3:Y:S03]  /*0850*/  S2UR UR8, SR_CgaCtaId ;  /* 0x00000000000879c3 */ /* 0x000ee60000008800 */
[----:B-1----:R-:W-:Y:S01]  /*0860*/  FADD R2, R9, UR4 ;  /* 0x0000000409027e21 */ /* 0x002fe20008000000 */
[----:B------:R-:W-:Y:S02]  /*0870*/  UMOV UR4, 0x400 ;  /* 0x0000040000047882 */ /* 0x000fe40000000000 */
[----:B------:R-:W-:Y:S02]  /*0880*/  MOV R10, UR4 ;  /* 0x00000004000a7c02 */ /* 0x000fe40008000f00 */
[----:B------:R-:W-:Y:S01]  /*0890*/  FSETP.GEU.AND P0, PT, |R2|, 1.175494350822287508e-38, PT ;  /* 0x008000000200780b */ /* 0x000fe20003f0e200 */
[----:B---3--:R-:W-:-:S05]  /*08a0*/  IMAD.U32 R3, RZ, RZ, UR8 ;  /* 0x00000008ff037e24 */ /* 0x008fca000f8e00ff */
[----:B------:R-:W-:-:S07]  /*08b0*/  LEA R0, R3, R10, 0x18 ;  /* 0x0000000a03007211 */ /* 0x000fce00078ec0ff */
[----:B------:R-:W-:-:S04]  /*08c0*/  @!P0 FMUL R2, R2, 16777216 ;  /* 0x4b80000002028820 */ /* 0x000fc80000400000 */
[----:B------:R-:W1:Y:S02]  /*08d0*/  MUFU.RSQ R9, R2 ;  /* 0x0000000200097308 */ /* 0x000e640000001400 */
[----:B-1----:R-:W-:-:S05]  /*08e0*/  @!P0 FMUL R9, R9, 4096 ;  /* 0x4580000009098820 */ /* 0x002fca0000400000 */
[----:B------:R4:W-:Y:S02]  /*08f0*/  STS.64 [R0], R8 ;  /* 0x0000000800007388 */ /* 0x0009e40000000a00 */
.L_x_78:
[----:B---34-:R-:W3:Y:S01]  /*0900*/  LDC R0, c[0x0][0x3a0] ;  /* 0x0000e800ff007b82 */ /* 0x018ee20000000800 */
[----:B------:R-:W-:Y:S07]  /*0910*/  WARPSYNC.ALL ;  /* 0x0000000000007948 */ /* 0x000fee0003800000 */
[----:B------:R-:W-:Y:S01]  /*0920*/  BAR.SYNC.DEFER_BLOCKING 0x0 ;  /* 0x0000000000007b1d */ /* 0x000fe20000010000 */
[----:B---3--:R-:W-:-:S13]  /*0930*/  ISETP.GE.AND P0, PT, R7, R0, PT ;  /* 0x000000000700720c */ /* 0x008fda0003f06270 */
[----:B------:R-:W-:Y:S05]  /*0940*/  @P0 EXIT ;  /* 0x000000000000094d */ /* 0x000fea0003800000 */
[----:B--2---:R-:W-:Y:S01]  /*0950*/  LEA R8, R3, R10, 0x18 ;  /* 0x0000000a03087211 */ /* 0x004fe200078ec0ff */
[----:B------:R-:W2:Y:S01]  /*0960*/  LDCU.64 UR8, c[0x0][0x398] ;  /* 0x00007300ff0877ac */ /* 0x000ea20008000a00 */
[----:B-1----:R-:W1:Y:S04]  /*0970*/  LDC.64 R10, c[0x0][0x388] ;  /* 0x0000e200ff0a7b82 */ /* 0x002e680000000a00 */
[----:B------:R-:W3:Y:S04]  /*0980*/  LDS.64 R8, [R8] ;  /* 0x0000000008087984 */ /* 0x000ee80000000a00 */
[----:B------:R-:W4:Y:S02]  /*0990*/  LDC.64 R2, c[0x0][0x390] ;  /* 0x0000e400ff027b82 */ /* 0x000f240000000a00 */
.L_x_84:
[----:B0-----:R-:W-:-:S04]  /*09a0*/  IMAD.WIDE R14, R7, 0x4, R4 ;  /* 0x00000004070e7825 */ /* 0x001fc800078e0204 */
[C---:B-1----:R-:W-:Y:S02]  /*09b0*/  IMAD.WIDE R16, R7.reuse, 0x4, R10 ;  /* 0x0000000407107825 */ /* 0x042fe400078e020a */
[----:B------:R-:W3:Y:S02]  /*09c0*/  LDG.E R15, desc[UR6][R14.64] ;  /* 0x000000060e0f7981 */ /* 0x000ee4000c1e1900 */
[----:B----4-:R-:W-:Y:S02]  /*09d0*/  IMAD.WIDE R18, R7, 0x4, R2 ;  /* 0x0000000407127825 */ /* 0x010fe400078e0202 */
[----:B------:R-:W4:Y:S04]  /*09e0*/  LDG.E R17, desc[UR6][R16.64] ;  /* 0x0000000610117981 */ /* 0x000f28000c1e1900 */
[----:B------:R-:W4:Y:S01]  /*09f0*/  LDG.E R19, desc[UR6][R18.64] ;  /* 0x0000000612137981 */ /* 0x000f22000c1e1900 */
[----:B------:R-:W-:-:S02]  /*0a00*/  SHF.R.S32.HI R13, RZ, 0x1f, R7 ;  /* 0x0000001fff0d7819 */ /* 0x000fc40000011407 */
[C---:B------:R-:W-:Y:S02]  /*0a10*/  IADD3 R21, P0, PT, R6.reuse, R7, RZ ;  /* 0x0000000706157210 */ /* 0x040fe40007f1e0ff */
[----:B------:R-:W-:Y:S02]  /*0a20*/  IADD3 R7, PT, PT, R7, UR5, RZ ;  /* 0x0000000507077c10 */ /* 0x000fe4000fffe0ff */
[----:B------:R-:W-:Y:S02]  /*0a30*/  LEA.HI.X.SX32 R22, R6, R13, 0x1, P0 ;  /* 0x0000000d06167211 */ /* 0x000fe400000f0eff */
[----:B--2---:R-:W-:-:S04]  /*0a40*/  LEA R12, P0, R21, UR8, 0x2 ;  /* 0x00000008150c7c11 */ /* 0x004fc8000f8010ff */
[----:B------:R-:W-:Y:S02]  /*0a50*/  LEA.HI.X R13, R21, UR9, R22, 0x2, P0 ;  /* 0x00000009150d7c11 */ /* 0x000fe400080f1416 */
[----:B------:R-:W-:Y:S01]  /*0a60*/  ISETP.GE.AND P0, PT, R7, R0, PT ;  /* 0x000000000700720c */ /* 0x000fe20003f06270 */
[----:B---3--:R-:W-:-:S04]  /*0a70*/  FADD R20, -R8, R15 ;  /* 0x0000000f08147221 */ /* 0x008fc80000000100 */
[----:B------:R-:W-:-:S04]  /*0a80*/  FMUL R20, R20, R9 ;  /* 0x0000000914147220 */ /* 0x000fc80000400000 */
[----:B----4-:R-:W-:-:S05]  /*0a90*/  FFMA R15, R20, R17, R19 ;  /* 0x00000011140f7223 */ /* 0x010fca0000000013 */
[----:B------:R0:W-:Y:S01]  /*0aa0*/  STG.E desc[UR6][R12.64], R15 ;  /* 0x0000000f0c007986 */ /* 0x0001e2000c101906 */
[----:B------:R-:W-:Y:S05]  /*0ab0*/  @!P0 BRA `(.L_x_84) ;  /* 0xfffffffc00b88947 */ /* 0x000fea000383ffff */
[----:B------:R-:W-:Y:S05]  /*0ac0*/  EXIT ;  /* 0x000000000000794d */ /* 0x000fea0003800000 */
.L_x_76:
[----:B------:R-:W-:Y:S02]  /*0ad0*/  HFMA2 R21, -RZ, RZ, 0, 9.5367431640625e-07 ;  /* 0x00000010ff157431 */ /* 0x000fe400000001ff */
[----:B-1----:R-:W-:Y:S01]  /*0ae0*/  IMAD.MOV.U32 R20, RZ, RZ, R11 ;  /* 0x000000ffff147224 */ /* 0x002fe200078e000b */
[----:B------:R-:W-:Y:S01]  /*0af0*/  MOV R19, 0xffffffff ;  /* 0xffffffff00137802 */ /* 0x000fe20000000f00 */
[----:B------:R-:W-:-:S07]  /*0b00*/  IMAD.MOV.U32 R22, RZ, RZ, 0x1f ;  /* 0x0000001fff167424 */ /* 0x000fce00078e00ff */
[----:B------:R-:W-:Y:S05]  /*0b10*/  WARPSYNC.COLLECTIVE R19, `(.L_x_85) ;  /* 0x0000000013087348 */ /* 0x000fea0003c00000 */
[----:B------:R0:W1:Y:S02]  /*0b20*/  SHFL.DOWN P3, R17, R20, R21, R22 ;  /* 0x0800001514117389 */ /* 0x0000640000060016 */
[----:B01----:R-:W-:Y:S05]  /*0b30*/  ENDCOLLECTIVE ;  /* 0x000000000000791b */ /* 0x003fea0003800000 */
.L_x_85:
[----:B------:R-:W-:Y:S02]  /*0b40*/  IMAD.MOV.U32 R21, RZ, RZ, 0x8 ;  /* 0x00000008ff157424 */ /* 0x000fe400078e00ff */
[----:B------:R-:W-:-:S04]  /*0b50*/  IMAD.MOV.U32 R14, RZ, RZ, R17 ;  /* 0x000000ffff0e7224 */ /* 0x000fc800078e0011 */
[----:B------:R-:W-:-:S05]  /*0b60*/  FADD R14, R11, R14 ;  /* 0x0000000e0b0e7221 */ /* 0x000fca0000000000 */
[----:B------:R-:W-:-:S07]  /*0b70*/  MOV R20, R14 ;  /* 0x0000000e00147202 */ /* 0x000fce0000000f00 */
[----:B------:R-:W-:Y:S05]  /*0b80*/  WARPSYNC.COLLECTIVE R19, `(.L_x_86) ;  /* 0x0000000013087348 */ /* 0x000fea0003c00000 */
[----:B------:R0:W1:Y:S02]  /*0b90*/  SHFL.DOWN P3, R17, R20, R21, R22 ;  /* 0x0800001514117389 */ /* 0x0000640000060016 */
[----:B01----:R-:W-:Y:S05]  /*0ba0*/  ENDCOLLECTIVE ;  /* 0x000000000000791b */ /* 0x003fea0003800000 */
.L_x_86:
[----:B------:R-:W-:Y:S01]  /*0bb0*/  HFMA2 R21, -RZ, RZ, 0, 2.384185791015625e-07 ;  /* 0x00000004ff157431 */ /* 0x000fe200000001ff */
[----:B------:R-:W-:-:S05]  /*0bc0*/  MOV R13, R17 ;  /* 0x00000011000d7202 */ /* 0x000fca0000000f00 */
[----:B------:R-:W-:-:S04]  /*0bd0*/  FADD R13, R14, R13 ;  /* 0x0000000d0e0d7221 */ /* 0x000fc80000000000 */
[----:B------:R-:W-:-:S07]  /*0be0*/  IMAD.MOV.U32 R20, RZ, RZ, R13 ;  /* 0x000000ffff147224 */ /* 0x000fce00078e000d */
[----:B------:R-:W-:Y:S05]  /*0bf0*/  WARPSYNC.COLLECTIVE R19, `(.L_x_87) ;  /* 0x0000000013087348 */ /* 0x000fea0003c00000 */
[----:B------:R0:W1:Y:S02]  /*0c00*/  SHFL.DOWN P3, R17, R20, R21, R22 ;  /* 0x0800001514117389 */ /* 0x0000640000060016 */
[----:B01----:R-:W-:Y:S05]  /*0c10*/  ENDCOLLECTIVE ;  /* 0x000000000000791b */ /* 0x003fea0003800000 */
.L_x_87:
[----:B------:R-:W-:Y:S02]  /*0c20*/  IMAD.MOV.U32 R21, RZ, RZ, 0x2 ;  /* 0x00000002ff157424 */ /* 0x000fe400078e00ff */
[----:B------:R-:W-:-:S04]  /*0c30*/  IMAD.MOV.U32 R16, RZ, RZ, R17 ;  /* 0x000000ffff107224 */ /* 0x000fc800078e0011 */
[----:B------:R-:W-:-:S05]  /*0c40*/  FADD R16, R13, R16 ;  /* 0x000000100d107221 */ /* 0x000fca0000000000 */
[----:B------:R-:W-:-:S07]  /*0c50*/  MOV R20, R16 ;  /* 0x0000001000147202 */ /* 0x000fce0000000f00 */
[----:B------:R-:W-:Y:S05]  /*0c60*/  WARPSYNC.COLLECTIVE R19, `(.L_x_88) ;  /* 0x0000000013087348 */ /* 0x000fea0003c00000 */
[----:B------:R0:W1:Y:S02]  /*0c70*/  SHFL.DOWN P3, R17, R20, R21, R22 ;  /* 0x0800001514117389 */ /* 0x0000640000060016 */
[----:B01----:R-:W-:Y:S05]  /*0c80*/  ENDCOLLECTIVE ;  /* 0x000000000000791b */ /* 0x003fea0003800000 */
.L_x_88:
[----:B------:R-:W-:Y:S01]  /*0c90*/  HFMA2 R21, -RZ, RZ, 0, 5.9604644775390625e-08 ;  /* 0x00000001ff157431 */ /* 0x000fe200000001ff */
[----:B------:R-:W-:-:S05]  /*0ca0*/  MOV R15, R17 ;  /* 0x00000011000f7202 */ /* 0x000fca0000000f00 */
[----:B------:R-:W-:-:S04]  /*0cb0*/  FADD R15, R16, R15 ;  /* 0x0000000f100f7221 */ /* 0x000fc80000000000 */
[----:B------:R-:W-:-:S07]  /*0cc0*/  IMAD.MOV.U32 R20, RZ, RZ, R15 ;  /* 0x000000ffff147224 */ /* 0x000fce00078e000f */
[----:B------:R-:W-:Y:S05]  /*0cd0*/  WARPSYNC.COLLECTIVE R19, `(.L_x_89) ;  /* 0x0000000013087348 */ /* 0x000fea0003c00000 */
[----:B------:R0:W1:Y:S02]  /*0ce0*/  SHFL.DOWN P3, R17, R20, R21, R22 ;  /* 0x0800001514117389 */ /* 0x0000640000060016 */
[----:B01----:R-:W-:Y:S05]  /*0cf0*/  ENDCOLLECTIVE ;  /* 0x000000000000791b */ /* 0x003fea0003800000 */
.L_x_89:
[----:B------:R-:W-:Y:S01]  /*0d00*/  IMAD.MOV.U32 R18, RZ, RZ, R17 ;  /* 0x000000ffff127224 */ /* 0x000fe200078e0011 */
[----:B------:R-:W-:Y:S06]  /*0d10*/  BRA `(.L_x_90) ;  /* 0xfffffff400c47947 */ /* 0x000fec000383ffff */
.L_x_77:
        /* <DEDUP_REMOVED lines=8> */
.L_x_92:
[----:B------:R-:W-:Y:S05]  /*0da0*/  BSYNC B0 ;  /* 0x0000000000007941 */ /* 0x000fea0003800000 */
.L_x_91:
        /* <DEDUP_REMOVED lines=9> */
.L_x_93:
[----:B------:R-:W-:Y:S02]  /*0e40*/  IMAD.MOV.U32 R21, RZ, RZ, 0x4 ;  /* 0x00000004ff157424 */ /* 0x000fe400078e00ff */
[----:B------:R-:W-:-:S04]  /*0e50*/  IMAD.MOV.U32 R12, RZ, RZ, R17 ;  /* 0x000000ffff0c7224 */ /* 0x000fc800078e0011 */
[----:B------:R-:W-:-:S05]  /*0e60*/  FADD R12, R13, R12 ;  /* 0x0000000c0d0c7221 */ /* 0x000fca0000000000 */
[----:B------:R-:W-:-:S07]  /*0e70*/  MOV R20, R12 ;  /* 0x0000000c00147202 */ /* 0x000fce0000000f00 */
[----:B------:R-:W-:Y:S05]  /*0e80*/  WARPSYNC.COLLECTIVE R19, `(.L_x_94) ;  /* 0x0000000013087348 */ /* 0x000fea0003c00000 */
[----:B------:R0:W1:Y:S02]  /*0e90*/  SHFL.DOWN P3, R17, R20, R21, R22 ;  /* 0x0800001514117389 */ /* 0x0000640000060016 */
[----:B01----:R-:W-:Y:S05]  /*0ea0*/  ENDCOLLECTIVE ;  /* 0x000000000000791b */ /* 0x003fea0003800000 */
.L_x_94:
[----:B------:R-:W-:Y:S01]  /*0eb0*/  HFMA2 R21, -RZ, RZ, 0, 1.1920928955078125e-07 ;  /* 0x00000002ff157431 */ /* 0x000fe200000001ff */
[----:B------:R-:W-:-:S05]  /*0ec0*/  MOV R15, R17 ;  /* 0x00000011000f7202 */ /* 0x000fca0000000f00 */
[----:B------:R-:W-:-:S04]  /*0ed0*/  FADD R15, R12, R15 ;  /* 0x0000000f0c0f7221 */ /* 0x000fc80000000000 */
[----:B------:R-:W-:-:S07]  /*0ee0*/  IMAD.MOV.U32 R20, RZ, RZ, R15 ;  /* 0x000000ffff147224 */ /* 0x000fce00078e000f */
[----:B------:R-:W-:Y:S05]  /*0ef0*/  WARPSYNC.COLLECTIVE R19, `(.L_x_95) ;  /* 0x0000000013087348 */ /* 0x000fea0003c00000 */
[----:B------:R0:W1:Y:S02]  /*0f00*/  SHFL.DOWN P3, R17, R20, R21, R22 ;  /* 0x0800001514117389 */ /* 0x0000640000060016 */
[----:B01----:R-:W-:Y:S05]  /*0f10*/  ENDCOLLECTIVE ;  /* 0x000000000000791b */ /* 0x003fea0003800000 */
.L_x_95:
[----:B------:R-:W-:Y:S02]  /*0f20*/  IMAD.MOV.U32 R21, RZ, RZ, 0x1 ;  /* 0x00000001ff157424 */ /* 0x000fe400078e00ff */
[----:B------:R-:W-:-:S04]  /*0f30*/  IMAD.MOV.U32 R14, RZ, RZ, R17 ;  /* 0x000000ffff0e7224 */ /* 0x000fc800078e0011 */
[----:B------:R-:W-:-:S05]  /*0f40*/  FADD R14, R15, R14 ;  /* 0x0000000e0f0e7221 */ /* 0x000fca0000000000 */
[----:B------:R-:W-:-:S07]  /*0f50*/  MOV R20, R14 ;  /* 0x0000000e00147202 */ /* 0x000fce0000000f00 */
[----:B------:R-:W-:Y:S05]  /*0f60*/  WARPSYNC.COLLECTIVE R19, `(.L_x_96) ;  /* 0x0000000013087348 */ /* 0x000fea0003c00000 */
[----:B------:R0:W1:Y:S02]  /*0f70*/  SHFL.DOWN P3, R17, R20, R21, R22 ;  /* 0x0800001514117389 */ /* 0x0000640000060016 */
[----:B01----:R-:W-:Y:S05]  /*0f80*/  ENDCOLLECTIVE ;  /* 0x000000000000791b */ /* 0x003fea0003800000 */
.L_x_96:
[----:B------:R-:W-:Y:S05]  /*0f90*/  BRA `(.L_x_97) ;  /* 0xfffffff4005c7947 */ /* 0x000fea000383ffff */
.L_x_79:
[----:B------:R-:W-:Y:S01]  /*0fa0*/  HFMA2 R22, -RZ, RZ, 0, 1.847743988037109375e-06 ;  /* 0x0000001fff167431 */ /* 0x000fe200000001ff */
[----:B---3--:R-:W-:Y:S01]  /*0fb0*/  MOV R20, R0 ;  /* 0x0000000000147202 */ /* 0x008fe20000000f00 */
[----:B------:R-:W-:Y:S02]  /*0fc0*/  IMAD.MOV.U32 R21, RZ, RZ, 0x10 ;  /* 0x00000010ff157424 */ /* 0x000fe400078e00ff */
[----:B------:R-:W-:-:S07]  /*0fd0*/  IMAD.MOV.U32 R19, RZ, RZ, -0x1 ;  /* 0xffffffffff137424 */ /* 0x000fce00078e00ff */
[----:B012---:R-:W-:Y:S05]  /*0fe0*/  WARPSYNC.COLLECTIVE R19, `(.L_x_98) ;  /* 0x0000000013087348 */ /* 0x007fea0003c00000 */
[----:B--2---:R2:W3:Y:S02]  /*0ff0*/  SHFL.DOWN P3, R17, R20, R21, R22 ;  /* 0x0800001514117389 */ /* 0x0044e40000060016 */
[----:B0123--:R-:W-:Y:S05]  /*1000*/  ENDCOLLECTIVE ;  /* 0x000000000000791b */ /* 0x00ffea0003800000 */
.L_x_98:
[----:B------:R-:W-:Y:S01]  /*1010*/  HFMA2 R21, -RZ, RZ, 0, 4.76837158203125e-07 ;  /* 0x00000008ff157431 */ /* 0x000fe200000001ff */
[----:B------:R-:W-:-:S05]  /*1020*/  MOV R9, R17 ;  /* 0x0000001100097202 */ /* 0x000fca0000000f00 */
[----:B------:R-:W-:-:S04]  /*1030*/  FADD R9, R9, R0 ;  /* 0x0000000009097221 */ /* 0x000fc80000000000 */
[----:B------:R-:W-:-:S07]  /*1040*/  IMAD.MOV.U32 R20, RZ, RZ, R9 ;  /* 0x000000ffff147224 */ /* 0x000fce00078e0009 */
[----:B------:R-:W-:Y:S05]  /*1050*/  WARPSYNC.COLLECTIVE R19, `(.L_x_99) ;  /* 0x0000000013087348 */ /* 0x000fea0003c00000 */
[----:B------:R0:W1:Y:S02]  /*1060*/  SHFL.DOWN P3, R17, R20, R21, R22 ;  /* 0x0800001514117389 */ /* 0x0000640000060016 */
[----:B01----:R-:W-:Y:S05]  /*1070*/  ENDCOLLECTIVE ;  /* 0x000000000000791b */ /* 0x003fea0003800000 */
.L_x_99:
[----:B------:R-:W-:Y:S02]  /*1080*/  IMAD.MOV.U32 R21, RZ, RZ, 0x4 ;  /* 0x00000004ff157424 */ /* 0x000fe400078e00ff */
[----:B------:R-:W-:-:S04]  /*1090*/  IMAD.MOV.U32 R8, RZ, RZ, R17 ;  /* 0x000000ffff087224 */ /* 0x000fc800078e0011 */
[----:B------:R-:W-:-:S05]  /*10a0*/  FADD R8, R9, R8 ;  /* 0x0000000809087221 */ /* 0x000fca0000000000 */
[----:B------:R-:W-:-:S07]  /*10b0*/  MOV R20, R8 ;  /* 0x0000000800147202 */ /* 0x000fce0000000f00 */
[----:B------:R-:W-:Y:S05]  /*10c0*/  WARPSYNC.COLLECTIVE R19, `(.L_x_100) ;  /* 0x0000000013087348 */ /* 0x000fea0003c00000 */
[----:B------:R0:W1:Y:S02]  /*10d0*/  SHFL.DOWN P3, R17, R20, R21, R22 ;  /* 0x0800001514117389 */ /* 0x0000640000060016 */
[----:B01----:R-:W-:Y:S05]  /*10e0*/  ENDCOLLECTIVE ;  /* 0x000000000000791b */ /* 0x003fea0003800000 */
.L_x_100:
[----:B------:R-:W-:Y:S01]  /*10f0*/  HFMA2 R21, -RZ, RZ, 0, 1.1920928955078125e-07 ;  /* 0x00000002ff157431 */ /* 0x000fe200000001ff */
[----:B------:R-:W-:-:S05]  /*1100*/  MOV R13, R17 ;  /* 0x00000011000d7202 */ /* 0x000fca0000000f00 */
[----:B------:R-:W-:-:S04]  /*1110*/  FADD R13, R8, R13 ;  /* 0x0000000d080d7221 */ /* 0x000fc80000000000 */
[----:B------:R-:W-:-:S07]  /*1120*/  IMAD.MOV.U32 R20, RZ, RZ, R13 ;  /* 0x000000ffff147224 */ /* 0x000fce00078e000d */
[----:B------:R-:W-:Y:S05]  /*1130*/  WARPSYNC.COLLECTIVE R19, `(.L_x_101) ;  /* 0x0000000013087348 */ /* 0x000fea0003c00000 */
[----:B------:R0:W1:Y:S02]  /*1140*/  SHFL.DOWN P3, R17, R20, R21, R22 ;  /* 0x0800001514117389 */ /* 0x0000640000060016 */
[----:B01----:R-:W-:Y:S05]  /*1150*/  ENDCOLLECTIVE ;  /* 0x000000000000791b */ /* 0x003fea0003800000 */
.L_x_101:
[----:B------:R-:W-:Y:S02]  /*1160*/  IMAD.MOV.U32 R21, RZ, RZ, 0x1 ;  /* 0x00000001ff157424 */ /* 0x000fe400078e00ff */
[----:B------:R-:W-:-:S04]  /*1170*/  IMAD.MOV.U32 R12, RZ, RZ, R17 ;  /* 0x000000ffff0c7224 */ /* 0x000fc800078e0011 */
[----:B------:R-:W-:-:S05]  /*1180*/  FADD R12, R13, R12 ;  /* 0x0000000c0d0c7221 */ /* 0x000fca0000000000 */
[----:B------:R-:W-:-:S07]  /*1190*/  MOV R20, R12 ;  /* 0x0000000c00147202 */ /* 0x000fce0000000f00 */
[----:B------:R-:W-:Y:S05]  /*11a0*/  WARPSYNC.COLLECTIVE R19, `(.L_x_102) ;  /* 0x0000000013087348 */ /* 0x000fea0003c00000 */
[----:B------:R0:W1:Y:S02]  /*11b0*/  SHFL.DOWN P3, R17, R20, R21, R22 ;  /* 0x0800001514117389 */ /* 0x0000640000060016 */
[----:B01----:R-:W-:Y:S05]  /*11c0*/  ENDCOLLECTIVE ;  /* 0x000000000000791b */ /* 0x003fea0003800000 */
.L_x_102:
[----:B------:R-:W-:Y:S01]  /*11d0*/  MOV R15, R17 ;  /* 0x00000011000f7202 */ /* 0x000fe20000000f00 */
[----:B------:R-:W-:Y:S06]  /*11e0*/  BRA `(.L_x_103) ;  /* 0xfffffff400107947 */ /* 0x000fec000383ffff */
        .weak           $__internal_2_$__cuda_sm3x_div_rn_noftz_f32_slowpath
        .type           $__internal_2_$__cuda_sm3x_div_rn_noftz_f32_slowpath,@function
        .size           $__internal_2_$__cuda_sm3x_div_rn_noftz_f32_slowpath,(.L_x_118 - $__internal_2_$__cuda_sm3x_div_rn_noftz_f32_slowpath)
$__internal_2_$__cuda_sm3x_div_rn_noftz_f32_slowpath:
        /* <DEDUP_REMOVED lines=35> */
.L_x_105:
[----:B------:R-:W-:Y:S01]  /*1420*/  LEA R12, R11, 0xc0800000, 0x17 ;  /* 0xc08000000b0c7811 */ /* 0x000fe200078eb8ff */
[----:B------:R-:W-:Y:S03]  /*1430*/  BSSY.RECONVERGENT B2, `(.L_x_110) ;  /* 0x0000036000027945 */ /* 0x000fe60003800200 */
[----:B------:R-:W-:Y:S01]  /*1440*/  IADD3 R13, PT, PT, -R12, R13, RZ ;  /* 0x0000000d0c0d7210 */ /* 0x000fe20007ffe1ff */
[----:B------:R-:W-:-:S03]  /*1450*/  VIADD R12, R16, 0xffffff81 ;  /* 0xffffff81100c7836 */ /* 0x000fc60000000000 */
[----:B------:R-:W0:Y:S01]  /*1460*/  MUFU.RCP R14, R13 ;  /* 0x0000000d000e7308 */ /* 0x000e220000001000 */
[----:B------:R-:W-:Y:S01]  /*1470*/  FADD.FTZ R15, -R13, -RZ ;  /* 0x800000ff0d0f7221 */ /* 0x000fe20000010100 */
[C---:B------:R-:W-:Y:S01]  /*1480*/  IMAD R2, R12.reuse, -0x800000, R2 ;  /* 0xff8000000c027824 */ /* 0x040fe200078e0202 */
[----:B------:R-:W-:-:S04]  /*1490*/  IADD3 R12, PT, PT, R12, 0x7f, -R11 ;  /* 0x0000007f0c0c7810 */ /* 0x000fc80007ffe80b */
[----:B------:R-:W-:Y:S01]  /*14a0*/  IADD3 R12, PT, PT, R12, R9, RZ ;  /* 0x000000090c0c7210 */ /* 0x000fe20007ffe0ff */
        /* <DEDUP_REMOVED lines=42> */
.L_x_112:
[----:B------:R-:W-:-:S04]  /*1750*/  LOP3.LUT R2, R2, 0x80000000, RZ, 0xc0, !PT ;  /* 0x8000000002027812 */ /* 0x000fc800078ec0ff */
[----:B------:R-:W-:Y:S01]  /*1760*/  LOP3.LUT R2, R2, 0x7f800000, RZ, 0xfc, !PT ;  /* 0x7f80000002027812 */ /* 0x000fe200078efcff */
[----:B------:R-:W-:Y:S06]  /*1770*/  BRA `(.L_x_113) ;  /* 0x0000000000047947 */ /* 0x000fec0003800000 */
.L_x_111:
[----:B------:R-:W-:-:S07]  /*1780*/  LEA R2, R12, R2, 0x17 ;  /* 0x000000020c027211 */ /* 0x000fce00078eb8ff */
.L_x_113:
[----:B------:R-:W-:Y:S05]  /*1790*/  BSYNC.RECONVERGENT B2 ;  /* 0x0000000000027941 */ /* 0x000fea0003800200 */
.L_x_110:
[----:B------:R-:W-:Y:S05]  /*17a0*/  BRA `(.L_x_114) ;  /* 0x0000000000207947 */ /* 0x000fea0003800000 */
.L_x_109:
[----:B------:R-:W-:-:S04]  /*17b0*/  LOP3.LUT R2, R13, 0x80000000, R2, 0x48, !PT ;  /* 0x800000000d027812 */ /* 0x000fc800078e4802 */
[----:B------:R-:W-:Y:S01]  /*17c0*/  LOP3.LUT R2, R2, 0x7f800000, RZ, 0xfc, !PT ;  /* 0x7f80000002027812 */ /* 0x000fe200078efcff */
[----:B------:R-:W-:Y:S06]  /*17d0*/  BRA `(.L_x_114) ;  /* 0x0000000000147947 */ /* 0x000fec0003800000 */
.L_x_108:
[----:B------:R-:W-:Y:S01]  /*17e0*/  LOP3.LUT R2, R13, 0x80000000, R2, 0x48, !PT ;  /* 0x800000000d027812 */ /* 0x000fe200078e4802 */
[----:B------:R-:W-:Y:S06]  /*17f0*/  BRA `(.L_x_114) ;  /* 0x00000000000c7947 */ /* 0x000fec0003800000 */
.L_x_107:
[----:B------:R-:W0:Y:S01]  /*1800*/  MUFU.RSQ R2, -QNAN ;  /* 0xffc0000000027908 */ /* 0x000e220000001400 */
[----:B------:R-:W-:Y:S05]  /*1810*/  BRA `(.L_x_114) ;  /* 0x0000000000047947 */ /* 0x000fea0003800000 */
.L_x_106:
[----:B------:R-:W-:-:S07]  /*1820*/  FADD.FTZ R2, R2, R3 ;  /* 0x0000000302027221 */ /* 0x000fce0000010000 */
.L_x_114:
[----:B------:R-:W-:Y:S05]  /*1830*/  BSYNC.RECONVERGENT B1 ;  /* 0x0000000000017941 */ /* 0x000fea0003800200 */
.L_x_104:
[----:B------:R-:W-:-:S04]  /*1840*/  IMAD.MOV.U32 R11, RZ, RZ, 0x0 ;  /* 0x00000000ff0b7424 */ /* 0x000fc800078e00ff */
[----:B0-----:R-:W-:Y:S05]  /*1850*/  RET.REL.NODEC R10 `(_Z15layerNormKernelPKfS0_S0_Pfif) ;  /* 0xffffffe40ae87950 */ /* 0x001fea0003c3ffff */
.L_x_115:
        /* <DEDUP_REMOVED lines=10> */
.L_x_118:


//--------------------- .nv.shared._Z15batchNormKernelPKfS0_S0_Pfiiif --------------------------
	.section	.nv.shared._Z15batchNormKernelPKfS0_S0_Pfiiif,"aw",@nobits
	.sectionflags	@""
	.align	4
.nv.shared._Z15batchNormKernelPKfS0_S0_Pfiiif:
	.zero		1160


//--------------------- .nv.shared.reserved.0     --------------------------
	.section	.nv.shared.reserved.0,"aw",@nobits
	.weak		__nv_reservedSMEM_offset_0_alias
	.size		__nv_reservedSMEM_offset_0_alias, 0, 64
	.other		__nv_reservedSMEM_offset_0_alias,@"STO_CUDA_RESERVED_SHARED STV_DEFAULT"
__nv_reservedSMEM_offset_0_alias:
	.zero		0
	.zero		64


//--------------------- .nv.shared._Z13rmsNormKernelPKfS0_Pfif --------------------------
	.section	.nv.shared._Z13rmsNormKernelPKfS0_Pfif,"aw",@nobits
	.sectionflags	@""
	.align	4
.nv.shared._Z13rmsNormKernelPKfS0_Pfif:
	.zero		1156


//--------------------- .nv.shared._Z15layerNormKernelPKfS0_S0_Pfif --------------------------
	.section	.nv.shared._Z15layerNormKernelPKfS0_S0_Pfif,"aw",@nobits
	.sectionflags	@""
	.align	4
.nv.shared._Z15layerNormKernelPKfS0_S0_Pfif:
	.zero		1160


//--------------------- .nv.constant0._Z15batchNormKernelPKfS0_S0_Pfiiif --------------------------
	.section	.nv.constant0._Z15batchNormKernelPKfS0_S0_Pfiiif,"a",@progbits
	.sectionflags	@""
	.align	4
.nv.constant0._Z15batchNormKernelPKfS0_S0_Pfiiif:
	.zero		944


//--------------------- .nv.constant0._Z13rmsNormKernelPKfS0_Pfif --------------------------
	.section	.nv.constant0._Z13rmsNormKernelPKfS0_Pfif,"a",@progbits
	.sectionflags	@""
	.align	4
.nv.constant0._Z13rmsNormKernelPKfS0_Pfif:
	.zero		928


//--------------------- .nv.constant0._Z15layerNormKernelPKfS0_S0_Pfif --------------------------
	.section	.nv.constant0._Z15layerNormKernelPKfS0_S0_Pfif,"a",@progbits
	.sectionflags	@""
	.align	4
.nv.constant0._Z15layerNormKernelPKfS0_S0_Pfif:
	.zero		936


//--------------------- SYMBOLS --------------------------

	.type		.nv.reservedSmem.offset0,@object
	.size		.nv.reservedSmem.offset0,0x4
	.type		.nv.reservedSmem.cap,@object
	.size		.nv.reservedSmem.cap,0x4
